//
// Generated by NVIDIA NVVM Compiler
//
// Compiler Build ID: CL-36424714
// Cuda compilation tools, release 13.0, V13.0.88
// Based on NVVM 20.0.0
//

.version 9.0
.target sm_100
.address_size 64

	// .globl	adam

.visible .entry adam(
	.param .u64 .ptr .align 1 adam_param_0,
	.param .u64 .ptr .align 1 adam_param_1,
	.param .u64 .ptr .align 1 adam_param_2,
	.param .u64 .ptr .align 1 adam_param_3,
	.param .f32 adam_param_4,
	.param .f32 adam_param_5,
	.param .f32 adam_param_6,
	.param .u32 adam_param_7,
	.param .u32 adam_param_8,
	.param .u32 adam_param_9
)
{
	.reg .pred 	%p<42>;
	.reg .b32 	%r<39>;
	.reg .b32 	%f<165>;
	.reg .b64 	%rd<15>;
	.reg .b64 	%fd<7>;

	ld.param.u64 	%rd1, [adam_param_0];
	ld.param.u64 	%rd2, [adam_param_1];
	ld.param.u64 	%rd3, [adam_param_2];
	ld.param.u64 	%rd4, [adam_param_3];
	ld.param.f32 	%f20, [adam_param_4];
	ld.param.f32 	%f21, [adam_param_5];
	ld.param.f32 	%f22, [adam_param_6];
	ld.param.u32 	%r4, [adam_param_7];
	ld.param.u32 	%r2, [adam_param_8];
	ld.param.u32 	%r3, [adam_param_9];
	mov.u32 	%r5, %ctaid.x;
	mov.u32 	%r6, %ctaid.y;
	mov.u32 	%r7, %nctaid.x;
	mad.lo.s32 	%r8, %r6, %r7, %r5;
	mov.u32 	%r9, %ntid.x;
	mov.u32 	%r10, %tid.x;
	mad.lo.s32 	%r1, %r8, %r9, %r10;
	setp.ge.s32 	%p1, %r1, %r4;
	mov.f32 	%f163, 0f3F800000;
	@%p1 bra 	$L__BB0_18;
	cvta.to.global.u64 	%rd5, %rd1;
	cvta.to.global.u64 	%rd6, %rd3;
	cvta.to.global.u64 	%rd7, %rd4;
	mul.wide.s32 	%rd8, %r1, 4;
	add.s64 	%rd9, %rd5, %rd8;
	ld.global.f32 	%f24, [%rd9];
	add.s64 	%rd10, %rd6, %rd8;
	ld.global.f32 	%f25, [%rd10];
	mul.f32 	%f26, %f20, %f25;
	mov.f32 	%f23, 0f3F800000;
	sub.f32 	%f27, %f23, %f20;
	fma.rn.f32 	%f28, %f27, %f24, %f26;
	st.global.f32 	[%rd10], %f28;
	add.s64 	%rd11, %rd7, %rd8;
	ld.global.f32 	%f29, [%rd11];
	mul.f32 	%f30, %f21, %f29;
	sub.f32 	%f31, %f23, %f21;
	mul.f32 	%f32, %f31, %f24;
	fma.rn.f32 	%f1, %f24, %f32, %f30;
	st.global.f32 	[%rd11], %f1;
	ld.global.f32 	%f2, [%rd10];
	cvt.rn.f32.s32 	%f3, %r3;
	mul.f32 	%f33, %f3, 0f3F000000;
	cvt.rzi.f32.f32 	%f34, %f33;
	add.f32 	%f35, %f34, %f34;
	sub.f32 	%f36, %f3, %f35;
	abs.f32 	%f4, %f36;
	abs.f32 	%f5, %f20;
	setp.lt.f32 	%p2, %f5, 0f00800000;
	mul.f32 	%f37, %f5, 0f4B800000;
	selp.f32 	%f38, %f37, %f5, %p2;
	selp.f32 	%f39, 0fC1C00000, 0f00000000, %p2;
	mov.b32 	%r11, %f38;
	add.s32 	%r12, %r11, -1060439283;
	and.b32  	%r13, %r12, -8388608;
	sub.s32 	%r14, %r11, %r13;
	mov.b32 	%f40, %r14;
	cvt.rn.f32.s32 	%f41, %r13;
	fma.rn.f32 	%f42, %f41, 0f34000000, %f39;
	add.f32 	%f43, %f40, 0fBF800000;
	add.f32 	%f44, %f40, 0f3F800000;
	rcp.approx.ftz.f32 	%f45, %f44;
	add.f32 	%f46, %f43, %f43;
	mul.f32 	%f47, %f46, %f45;
	mul.f32 	%f48, %f47, %f47;
	sub.f32 	%f49, %f43, %f47;
	add.f32 	%f50, %f49, %f49;
	neg.f32 	%f51, %f47;
	fma.rn.f32 	%f52, %f51, %f43, %f50;
	mul.rn.f32 	%f53, %f45, %f52;
	fma.rn.f32 	%f54, %f48, 0f3A2C32E4, 0f3B52E7DB;
	fma.rn.f32 	%f55, %f54, %f48, 0f3C93BB73;
	fma.rn.f32 	%f56, %f55, %f48, 0f3DF6384F;
	mul.rn.f32 	%f57, %f56, %f48;
	fma.rn.f32 	%f58, %f47, 0f3FB8AA3B, %f42;
	sub.f32 	%f59, %f42, %f58;
	fma.rn.f32 	%f60, %f47, 0f3FB8AA3B, %f59;
	fma.rn.f32 	%f61, %f53, 0f3FB8AA3B, %f60;
	fma.rn.f32 	%f62, %f47, 0f32A55E34, %f61;
	mul.f32 	%f63, %f57, 0f40400000;
	fma.rn.f32 	%f64, %f63, %f53, %f62;
	fma.rn.f32 	%f65, %f57, %f47, %f64;
	add.rn.f32 	%f66, %f58, %f65;
	neg.f32 	%f67, %f58;
	add.rn.f32 	%f68, %f66, %f67;
	neg.f32 	%f69, %f68;
	add.rn.f32 	%f70, %f65, %f69;
	mul.rn.f32 	%f71, %f66, %f3;
	neg.f32 	%f72, %f71;
	fma.rn.f32 	%f73, %f66, %f3, %f72;
	fma.rn.f32 	%f74, %f70, %f3, %f73;
	cvt.rni.f32.f32 	%f75, %f71;
	sub.f32 	%f76, %f71, %f75;
	add.f32 	%f77, %f76, %f74;
	fma.rn.f32 	%f78, %f77, 0f391FCB8E, 0f3AAF85ED;
	fma.rn.f32 	%f79, %f78, %f77, 0f3C1D9856;
	fma.rn.f32 	%f80, %f79, %f77, 0f3D6357BB;
	fma.rn.f32 	%f81, %f80, %f77, 0f3E75FDEC;
	fma.rn.f32 	%f82, %f81, %f77, 0f3F317218;
	fma.rn.f32 	%f83, %f82, %f77, 0f3F800000;
	cvt.rzi.s32.f32 	%r15, %f75;
	setp.gt.f32 	%p3, %f75, 0f00000000;
	selp.b32 	%r16, 0, -2097152000, %p3;
	add.s32 	%r17, %r16, 2130706432;
	mov.b32 	%f84, %r17;
	mul.f32 	%f85, %f83, %f84;
	shl.b32 	%r18, %r15, 23;
	sub.s32 	%r19, %r18, %r16;
	mov.b32 	%f86, %r19;
	mul.f32 	%f87, %f85, %f86;
	abs.f32 	%f88, %f71;
	setp.gt.f32 	%p4, %f88, 0f43180000;
	setp.lt.f32 	%p5, %f71, 0f00000000;
	selp.f32 	%f89, 0f00000000, 0f7F800000, %p5;
	selp.f32 	%f6, %f89, %f87, %p4;
	setp.eq.f32 	%p6, %f20, 0f3F800000;
	setp.eq.s32 	%p7, %r3, 0;
	or.pred  	%p8, %p6, %p7;
	@%p8 bra 	$L__BB0_9;
	setp.num.f32 	%p9, %f5, %f5;
	abs.f32 	%f90, %f3;
	setp.num.f32 	%p10, %f90, %f90;
	and.pred  	%p11, %p9, %p10;
	@%p11 bra 	$L__BB0_4;
	add.rn.f32 	%f163, %f20, %f3;
	bra.uni 	$L__BB0_9;
$L__BB0_4:
	setp.neu.f32 	%p12, %f20, 0f00000000;
	setp.neu.f32 	%p13, %f5, 0f7F800000;
	and.pred  	%p14, %p12, %p13;
	@%p14 bra 	$L__BB0_6;
	setp.neu.f32 	%p20, %f4, 0f3F800000;
	add.f32 	%f93, %f20, %f20;
	mov.b32 	%r20, %f93;
	setp.lt.s32 	%p21, %r3, 0;
	xor.b32  	%r21, %r20, 2139095040;
	selp.b32 	%r22, %r21, %r20, %p21;
	and.b32  	%r23, %r22, 2147483647;
	selp.b32 	%r24, %r23, %r22, %p20;
	mov.b32 	%f163, %r24;
	bra.uni 	$L__BB0_9;
$L__BB0_6:
	setp.eq.f32 	%p15, %f20, 0fBF800000;
	setp.eq.f32 	%p16, %f90, 0f7F800000;
	and.pred  	%p17, %p15, %p16;
	@%p17 bra 	$L__BB0_9;
	setp.geu.f32 	%p18, %f20, 0f00000000;
	mov.f32 	%f163, %f6;
	@%p18 bra 	$L__BB0_9;
	setp.neu.f32 	%p19, %f4, 0f3F800000;
	neg.f32 	%f92, %f6;
	selp.f32 	%f163, %f6, %f92, %p19;
$L__BB0_9:
	setp.eq.s32 	%p22, %r3, 0;
	mov.f32 	%f164, 0f3F800000;
	sub.f32 	%f95, %f164, %f163;
	div.rn.f32 	%f12, %f2, %f95;
	abs.f32 	%f13, %f21;
	setp.lt.f32 	%p23, %f13, 0f00800000;
	mul.f32 	%f96, %f13, 0f4B800000;
	selp.f32 	%f97, %f96, %f13, %p23;
	selp.f32 	%f98, 0fC1C00000, 0f00000000, %p23;
	mov.b32 	%r25, %f97;
	add.s32 	%r26, %r25, -1060439283;
	and.b32  	%r27, %r26, -8388608;
	sub.s32 	%r28, %r25, %r27;
	mov.b32 	%f99, %r28;
	cvt.rn.f32.s32 	%f100, %r27;
	fma.rn.f32 	%f101, %f100, 0f34000000, %f98;
	add.f32 	%f102, %f99, 0fBF800000;
	add.f32 	%f103, %f99, 0f3F800000;
	rcp.approx.ftz.f32 	%f104, %f103;
	add.f32 	%f105, %f102, %f102;
	mul.f32 	%f106, %f105, %f104;
	mul.f32 	%f107, %f106, %f106;
	sub.f32 	%f108, %f102, %f106;
	add.f32 	%f109, %f108, %f108;
	neg.f32 	%f110, %f106;
	fma.rn.f32 	%f111, %f110, %f102, %f109;
	mul.rn.f32 	%f112, %f104, %f111;
	fma.rn.f32 	%f113, %f107, 0f3A2C32E4, 0f3B52E7DB;
	fma.rn.f32 	%f114, %f113, %f107, 0f3C93BB73;
	fma.rn.f32 	%f115, %f114, %f107, 0f3DF6384F;
	mul.rn.f32 	%f116, %f115, %f107;
	fma.rn.f32 	%f117, %f106, 0f3FB8AA3B, %f101;
	sub.f32 	%f118, %f101, %f117;
	fma.rn.f32 	%f119, %f106, 0f3FB8AA3B, %f118;
	fma.rn.f32 	%f120, %f112, 0f3FB8AA3B, %f119;
	fma.rn.f32 	%f121, %f106, 0f32A55E34, %f120;
	mul.f32 	%f122, %f116, 0f40400000;
	fma.rn.f32 	%f123, %f122, %f112, %f121;
	fma.rn.f32 	%f124, %f116, %f106, %f123;
	add.rn.f32 	%f125, %f117, %f124;
	neg.f32 	%f126, %f117;
	add.rn.f32 	%f127, %f125, %f126;
	neg.f32 	%f128, %f127;
	add.rn.f32 	%f129, %f124, %f128;
	mul.rn.f32 	%f130, %f125, %f3;
	neg.f32 	%f131, %f130;
	fma.rn.f32 	%f132, %f125, %f3, %f131;
	fma.rn.f32 	%f133, %f129, %f3, %f132;
	cvt.rni.f32.f32 	%f134, %f130;
	sub.f32 	%f135, %f130, %f134;
	add.f32 	%f136, %f135, %f133;
	fma.rn.f32 	%f137, %f136, 0f391FCB8E, 0f3AAF85ED;
	fma.rn.f32 	%f138, %f137, %f136, 0f3C1D9856;
	fma.rn.f32 	%f139, %f138, %f136, 0f3D6357BB;
	fma.rn.f32 	%f140, %f139, %f136, 0f3E75FDEC;
	fma.rn.f32 	%f141, %f140, %f136, 0f3F317218;
	fma.rn.f32 	%f142, %f141, %f136, 0f3F800000;
	cvt.rzi.s32.f32 	%r29, %f134;
	setp.gt.f32 	%p24, %f134, 0f00000000;
	selp.b32 	%r30, 0, -2097152000, %p24;
	add.s32 	%r31, %r30, 2130706432;
	mov.b32 	%f143, %r31;
	mul.f32 	%f144, %f142, %f143;
	shl.b32 	%r32, %r29, 23;
	sub.s32 	%r33, %r32, %r30;
	mov.b32 	%f145, %r33;
	mul.f32 	%f146, %f144, %f145;
	abs.f32 	%f147, %f130;
	setp.gt.f32 	%p25, %f147, 0f43180000;
	setp.lt.f32 	%p26, %f130, 0f00000000;
	selp.f32 	%f148, 0f00000000, 0f7F800000, %p26;
	selp.f32 	%f14, %f148, %f146, %p25;
	setp.eq.f32 	%p27, %f21, 0f3F800000;
	or.pred  	%p28, %p27, %p22;
	@%p28 bra 	$L__BB0_17;
	setp.num.f32 	%p29, %f13, %f13;
	abs.f32 	%f149, %f3;
	setp.num.f32 	%p30, %f149, %f149;
	and.pred  	%p31, %p29, %p30;
	@%p31 bra 	$L__BB0_12;
	add.rn.f32 	%f164, %f21, %f3;
	bra.uni 	$L__BB0_17;
$L__BB0_12:
	setp.neu.f32 	%p32, %f21, 0f00000000;
	setp.neu.f32 	%p33, %f13, 0f7F800000;
	and.pred  	%p34, %p32, %p33;
	@%p34 bra 	$L__BB0_14;
	setp.neu.f32 	%p40, %f4, 0f3F800000;
	add.f32 	%f152, %f21, %f21;
	mov.b32 	%r34, %f152;
	setp.lt.s32 	%p41, %r3, 0;
	xor.b32  	%r35, %r34, 2139095040;
	selp.b32 	%r36, %r35, %r34, %p41;
	and.b32  	%r37, %r36, 2147483647;
	selp.b32 	%r38, %r37, %r36, %p40;
	mov.b32 	%f164, %r38;
	bra.uni 	$L__BB0_17;
$L__BB0_14:
	setp.eq.f32 	%p35, %f21, 0fBF800000;
	setp.eq.f32 	%p36, %f149, 0f7F800000;
	and.pred  	%p37, %p35, %p36;
	@%p37 bra 	$L__BB0_17;
	setp.geu.f32 	%p38, %f21, 0f00000000;
	mov.f32 	%f164, %f14;
	@%p38 bra 	$L__BB0_17;
	setp.neu.f32 	%p39, %f4, 0f3F800000;
	neg.f32 	%f151, %f14;
	selp.f32 	%f164, %f14, %f151, %p39;
$L__BB0_17:
	mov.f32 	%f153, 0f3F800000;
	sub.f32 	%f154, %f153, %f164;
	div.rn.f32 	%f155, %f1, %f154;
	cvta.to.global.u64 	%rd12, %rd2;
	add.s64 	%rd14, %rd12, %rd8;
	ld.global.f32 	%f156, [%rd14];
	cvt.f64.f32 	%fd1, %f156;
	cvt.rn.f32.s32 	%f157, %r2;
	div.rn.f32 	%f158, %f22, %f157;
	mul.f32 	%f159, %f158, %f12;
	cvt.f64.f32 	%fd2, %f159;
	sqrt.rn.f32 	%f160, %f155;
	cvt.f64.f32 	%fd3, %f160;
	add.f64 	%fd4, %fd3, 0d3E45798EE2308C3A;
	div.rn.f64 	%fd5, %fd2, %fd4;
	sub.f64 	%fd6, %fd1, %fd5;
	cvt.rn.f32.f64 	%f161, %fd6;
	st.global.f32 	[%rd14], %f161;
$L__BB0_18:
	ret;

}
	// .globl	adamw
.visible .entry adamw(
	.param .u64 .ptr .align 1 adamw_param_0,
	.param .u64 .ptr .align 1 adamw_param_1,
	.param .u64 .ptr .align 1 adamw_param_2,
	.param .u64 .ptr .align 1 adamw_param_3,
	.param .f32 adamw_param_4,
	.param .f32 adamw_param_5,
	.param .f32 adamw_param_6,
	.param .f32 adamw_param_7,
	.param .u32 adamw_param_8,
	.param .u32 adamw_param_9,
	.param .u32 adamw_param_10
)
{
	.reg .pred 	%p<42>;
	.reg .b32 	%r<39>;
	.reg .b32 	%f<168>;
	.reg .b64 	%rd<15>;
	.reg .b64 	%fd<11>;

	ld.param.u64 	%rd1, [adamw_param_0];
	ld.param.u64 	%rd2, [adamw_param_1];
	ld.param.u64 	%rd3, [adamw_param_2];
	ld.param.u64 	%rd4, [adamw_param_3];
	ld.param.f32 	%f20, [adamw_param_4];
	ld.param.f32 	%f21, [adamw_param_5];
	ld.param.f32 	%f22, [adamw_param_6];
	ld.param.f32 	%f23, [adamw_param_7];
	ld.param.u32 	%r4, [adamw_param_8];
	ld.param.u32 	%r2, [adamw_param_9];
	ld.param.u32 	%r3, [adamw_param_10];
	mov.u32 	%r5, %ctaid.x;
	mov.u32 	%r6, %ctaid.y;
	mov.u32 	%r7, %nctaid.x;
	mad.lo.s32 	%r8, %r6, %r7, %r5;
	mov.u32 	%r9, %ntid.x;
	mov.u32 	%r10, %tid.x;
	mad.lo.s32 	%r1, %r8, %r9, %r10;
	setp.ge.s32 	%p1, %r1, %r4;
	mov.f32 	%f166, 0f3F800000;
	@%p1 bra 	$L__BB1_18;
	cvta.to.global.u64 	%rd5, %rd3;
	cvta.to.global.u64 	%rd6, %rd1;
	cvta.to.global.u64 	%rd7, %rd4;
	mul.wide.s32 	%rd8, %r1, 4;
	add.s64 	%rd9, %rd5, %rd8;
	ld.global.f32 	%f25, [%rd9];
	mov.f32 	%f24, 0f3F800000;
	sub.f32 	%f26, %f24, %f20;
	add.s64 	%rd10, %rd6, %rd8;
	ld.global.f32 	%f27, [%rd10];
	mul.f32 	%f28, %f26, %f27;
	fma.rn.f32 	%f29, %f20, %f25, %f28;
	st.global.f32 	[%rd9], %f29;
	add.s64 	%rd11, %rd7, %rd8;
	ld.global.f32 	%f30, [%rd11];
	sub.f32 	%f31, %f24, %f21;
	ld.global.f32 	%f32, [%rd10];
	mul.f32 	%f33, %f31, %f32;
	mul.f32 	%f34, %f32, %f33;
	fma.rn.f32 	%f1, %f21, %f30, %f34;
	st.global.f32 	[%rd11], %f1;
	ld.global.f32 	%f2, [%rd9];
	cvt.rn.f32.s32 	%f3, %r3;
	mul.f32 	%f35, %f3, 0f3F000000;
	cvt.rzi.f32.f32 	%f36, %f35;
	add.f32 	%f37, %f36, %f36;
	sub.f32 	%f38, %f3, %f37;
	abs.f32 	%f4, %f38;
	abs.f32 	%f5, %f20;
	setp.lt.f32 	%p2, %f5, 0f00800000;
	mul.f32 	%f39, %f5, 0f4B800000;
	selp.f32 	%f40, %f39, %f5, %p2;
	selp.f32 	%f41, 0fC1C00000, 0f00000000, %p2;
	mov.b32 	%r11, %f40;
	add.s32 	%r12, %r11, -1060439283;
	and.b32  	%r13, %r12, -8388608;
	sub.s32 	%r14, %r11, %r13;
	mov.b32 	%f42, %r14;
	cvt.rn.f32.s32 	%f43, %r13;
	fma.rn.f32 	%f44, %f43, 0f34000000, %f41;
	add.f32 	%f45, %f42, 0fBF800000;
	add.f32 	%f46, %f42, 0f3F800000;
	rcp.approx.ftz.f32 	%f47, %f46;
	add.f32 	%f48, %f45, %f45;
	mul.f32 	%f49, %f48, %f47;
	mul.f32 	%f50, %f49, %f49;
	sub.f32 	%f51, %f45, %f49;
	add.f32 	%f52, %f51, %f51;
	neg.f32 	%f53, %f49;
	fma.rn.f32 	%f54, %f53, %f45, %f52;
	mul.rn.f32 	%f55, %f47, %f54;
	fma.rn.f32 	%f56, %f50, 0f3A2C32E4, 0f3B52E7DB;
	fma.rn.f32 	%f57, %f56, %f50, 0f3C93BB73;
	fma.rn.f32 	%f58, %f57, %f50, 0f3DF6384F;
	mul.rn.f32 	%f59, %f58, %f50;
	fma.rn.f32 	%f60, %f49, 0f3FB8AA3B, %f44;
	sub.f32 	%f61, %f44, %f60;
	fma.rn.f32 	%f62, %f49, 0f3FB8AA3B, %f61;
	fma.rn.f32 	%f63, %f55, 0f3FB8AA3B, %f62;
	fma.rn.f32 	%f64, %f49, 0f32A55E34, %f63;
	mul.f32 	%f65, %f59, 0f40400000;
	fma.rn.f32 	%f66, %f65, %f55, %f64;
	fma.rn.f32 	%f67, %f59, %f49, %f66;
	add.rn.f32 	%f68, %f60, %f67;
	neg.f32 	%f69, %f60;
	add.rn.f32 	%f70, %f68, %f69;
	neg.f32 	%f71, %f70;
	add.rn.f32 	%f72, %f67, %f71;
	mul.rn.f32 	%f73, %f68, %f3;
	neg.f32 	%f74, %f73;
	fma.rn.f32 	%f75, %f68, %f3, %f74;
	fma.rn.f32 	%f76, %f72, %f3, %f75;
	cvt.rni.f32.f32 	%f77, %f73;
	sub.f32 	%f78, %f73, %f77;
	add.f32 	%f79, %f78, %f76;
	fma.rn.f32 	%f80, %f79, 0f391FCB8E, 0f3AAF85ED;
	fma.rn.f32 	%f81, %f80, %f79, 0f3C1D9856;
	fma.rn.f32 	%f82, %f81, %f79, 0f3D6357BB;
	fma.rn.f32 	%f83, %f82, %f79, 0f3E75FDEC;
	fma.rn.f32 	%f84, %f83, %f79, 0f3F317218;
	fma.rn.f32 	%f85, %f84, %f79, 0f3F800000;
	cvt.rzi.s32.f32 	%r15, %f77;
	setp.gt.f32 	%p3, %f77, 0f00000000;
	selp.b32 	%r16, 0, -2097152000, %p3;
	add.s32 	%r17, %r16, 2130706432;
	mov.b32 	%f86, %r17;
	mul.f32 	%f87, %f85, %f86;
	shl.b32 	%r18, %r15, 23;
	sub.s32 	%r19, %r18, %r16;
	mov.b32 	%f88, %r19;
	mul.f32 	%f89, %f87, %f88;
	abs.f32 	%f90, %f73;
	setp.gt.f32 	%p4, %f90, 0f43180000;
	setp.lt.f32 	%p5, %f73, 0f00000000;
	selp.f32 	%f91, 0f00000000, 0f7F800000, %p5;
	selp.f32 	%f6, %f91, %f89, %p4;
	setp.eq.f32 	%p6, %f20, 0f3F800000;
	setp.eq.s32 	%p7, %r3, 0;
	or.pred  	%p8, %p6, %p7;
	@%p8 bra 	$L__BB1_9;
	setp.num.f32 	%p9, %f5, %f5;
	abs.f32 	%f92, %f3;
	setp.num.f32 	%p10, %f92, %f92;
	and.pred  	%p11, %p9, %p10;
	@%p11 bra 	$L__BB1_4;
	add.rn.f32 	%f166, %f20, %f3;
	bra.uni 	$L__BB1_9;
$L__BB1_4:
	setp.neu.f32 	%p12, %f20, 0f00000000;
	setp.neu.f32 	%p13, %f5, 0f7F800000;
	and.pred  	%p14, %p12, %p13;
	@%p14 bra 	$L__BB1_6;
	setp.neu.f32 	%p20, %f4, 0f3F800000;
	add.f32 	%f95, %f20, %f20;
	mov.b32 	%r20, %f95;
	setp.lt.s32 	%p21, %r3, 0;
	xor.b32  	%r21, %r20, 2139095040;
	selp.b32 	%r22, %r21, %r20, %p21;
	and.b32  	%r23, %r22, 2147483647;
	selp.b32 	%r24, %r23, %r22, %p20;
	mov.b32 	%f166, %r24;
	bra.uni 	$L__BB1_9;
$L__BB1_6:
	setp.eq.f32 	%p15, %f20, 0fBF800000;
	setp.eq.f32 	%p16, %f92, 0f7F800000;
	and.pred  	%p17, %p15, %p16;
	@%p17 bra 	$L__BB1_9;
	setp.geu.f32 	%p18, %f20, 0f00000000;
	mov.f32 	%f166, %f6;
	@%p18 bra 	$L__BB1_9;
	setp.neu.f32 	%p19, %f4, 0f3F800000;
	neg.f32 	%f94, %f6;
	selp.f32 	%f166, %f6, %f94, %p19;
$L__BB1_9:
	setp.eq.s32 	%p22, %r3, 0;
	mov.f32 	%f167, 0f3F800000;
	sub.f32 	%f97, %f167, %f166;
	div.rn.f32 	%f12, %f2, %f97;
	abs.f32 	%f13, %f21;
	setp.lt.f32 	%p23, %f13, 0f00800000;
	mul.f32 	%f98, %f13, 0f4B800000;
	selp.f32 	%f99, %f98, %f13, %p23;
	selp.f32 	%f100, 0fC1C00000, 0f00000000, %p23;
	mov.b32 	%r25, %f99;
	add.s32 	%r26, %r25, -1060439283;
	and.b32  	%r27, %r26, -8388608;
	sub.s32 	%r28, %r25, %r27;
	mov.b32 	%f101, %r28;
	cvt.rn.f32.s32 	%f102, %r27;
	fma.rn.f32 	%f103, %f102, 0f34000000, %f100;
	add.f32 	%f104, %f101, 0fBF800000;
	add.f32 	%f105, %f101, 0f3F800000;
	rcp.approx.ftz.f32 	%f106, %f105;
	add.f32 	%f107, %f104, %f104;
	mul.f32 	%f108, %f107, %f106;
	mul.f32 	%f109, %f108, %f108;
	sub.f32 	%f110, %f104, %f108;
	add.f32 	%f111, %f110, %f110;
	neg.f32 	%f112, %f108;
	fma.rn.f32 	%f113, %f112, %f104, %f111;
	mul.rn.f32 	%f114, %f106, %f113;
	fma.rn.f32 	%f115, %f109, 0f3A2C32E4, 0f3B52E7DB;
	fma.rn.f32 	%f116, %f115, %f109, 0f3C93BB73;
	fma.rn.f32 	%f117, %f116, %f109, 0f3DF6384F;
	mul.rn.f32 	%f118, %f117, %f109;
	fma.rn.f32 	%f119, %f108, 0f3FB8AA3B, %f103;
	sub.f32 	%f120, %f103, %f119;
	fma.rn.f32 	%f121, %f108, 0f3FB8AA3B, %f120;
	fma.rn.f32 	%f122, %f114, 0f3FB8AA3B, %f121;
	fma.rn.f32 	%f123, %f108, 0f32A55E34, %f122;
	mul.f32 	%f124, %f118, 0f40400000;
	fma.rn.f32 	%f125, %f124, %f114, %f123;
	fma.rn.f32 	%f126, %f118, %f108, %f125;
	add.rn.f32 	%f127, %f119, %f126;
	neg.f32 	%f128, %f119;
	add.rn.f32 	%f129, %f127, %f128;
	neg.f32 	%f130, %f129;
	add.rn.f32 	%f131, %f126, %f130;
	mul.rn.f32 	%f132, %f127, %f3;
	neg.f32 	%f133, %f132;
	fma.rn.f32 	%f134, %f127, %f3, %f133;
	fma.rn.f32 	%f135, %f131, %f3, %f134;
	cvt.rni.f32.f32 	%f136, %f132;
	sub.f32 	%f137, %f132, %f136;
	add.f32 	%f138, %f137, %f135;
	fma.rn.f32 	%f139, %f138, 0f391FCB8E, 0f3AAF85ED;
	fma.rn.f32 	%f140, %f139, %f138, 0f3C1D9856;
	fma.rn.f32 	%f141, %f140, %f138, 0f3D6357BB;
	fma.rn.f32 	%f142, %f141, %f138, 0f3E75FDEC;
	fma.rn.f32 	%f143, %f142, %f138, 0f3F317218;
	fma.rn.f32 	%f144, %f143, %f138, 0f3F800000;
	cvt.rzi.s32.f32 	%r29, %f136;
	setp.gt.f32 	%p24, %f136, 0f00000000;
	selp.b32 	%r30, 0, -2097152000, %p24;
	add.s32 	%r31, %r30, 2130706432;
	mov.b32 	%f145, %r31;
	mul.f32 	%f146, %f144, %f145;
	shl.b32 	%r32, %r29, 23;
	sub.s32 	%r33, %r32, %r30;
	mov.b32 	%f147, %r33;
	mul.f32 	%f148, %f146, %f147;
	abs.f32 	%f149, %f132;
	setp.gt.f32 	%p25, %f149, 0f43180000;
	setp.lt.f32 	%p26, %f132, 0f00000000;
	selp.f32 	%f150, 0f00000000, 0f7F800000, %p26;
	selp.f32 	%f14, %f150, %f148, %p25;
	setp.eq.f32 	%p27, %f21, 0f3F800000;
	or.pred  	%p28, %p27, %p22;
	@%p28 bra 	$L__BB1_17;
	setp.num.f32 	%p29, %f13, %f13;
	abs.f32 	%f151, %f3;
	setp.num.f32 	%p30, %f151, %f151;
	and.pred  	%p31, %p29, %p30;
	@%p31 bra 	$L__BB1_12;
	add.rn.f32 	%f167, %f21, %f3;
	bra.uni 	$L__BB1_17;
$L__BB1_12:
	setp.neu.f32 	%p32, %f21, 0f00000000;
	setp.neu.f32 	%p33, %f13, 0f7F800000;
	and.pred  	%p34, %p32, %p33;
	@%p34 bra 	$L__BB1_14;
	setp.neu.f32 	%p40, %f4, 0f3F800000;
	add.f32 	%f154, %f21, %f21;
	mov.b32 	%r34, %f154;
	setp.lt.s32 	%p41, %r3, 0;
	xor.b32  	%r35, %r34, 2139095040;
	selp.b32 	%r36, %r35, %r34, %p41;
	and.b32  	%r37, %r36, 2147483647;
	selp.b32 	%r38, %r37, %r36, %p40;
	mov.b32 	%f167, %r38;
	bra.uni 	$L__BB1_17;
$L__BB1_14:
	setp.eq.f32 	%p35, %f21, 0fBF800000;
	setp.eq.f32 	%p36, %f151, 0f7F800000;
	and.pred  	%p37, %p35, %p36;
	@%p37 bra 	$L__BB1_17;
	setp.geu.f32 	%p38, %f21, 0f00000000;
	mov.f32 	%f167, %f14;
	@%p38 bra 	$L__BB1_17;
	setp.neu.f32 	%p39, %f4, 0f3F800000;
	neg.f32 	%f153, %f14;
	selp.f32 	%f167, %f14, %f153, %p39;
$L__BB1_17:
	mov.f32 	%f155, 0f3F800000;
	sub.f32 	%f156, %f155, %f167;
	div.rn.f32 	%f157, %f1, %f156;
	cvta.to.global.u64 	%rd12, %rd2;
	add.s64 	%rd14, %rd12, %rd8;
	ld.global.f32 	%f158, [%rd14];
	cvt.f64.f32 	%fd1, %f158;
	cvt.rn.f32.s32 	%f159, %r2;
	div.rn.f32 	%f160, %f22, %f159;
	cvt.f64.f32 	%fd2, %f160;
	cvt.f64.f32 	%fd3, %f12;
	sqrt.rn.f32 	%f161, %f157;
	cvt.f64.f32 	%fd4, %f161;
	add.f64 	%fd5, %fd4, 0d3E45798EE2308C3A;
	div.rn.f64 	%fd6, %fd3, %fd5;
	mul.f32 	%f162, %f23, %f159;
	mul.f32 	%f163, %f162, %f158;
	cvt.f64.f32 	%fd7, %f163;
	add.f64 	%fd8, %fd6, %fd7;
	mul.f64 	%fd9, %fd8, %fd2;
	sub.f64 	%fd10, %fd1, %fd9;
	cvt.rn.f32.f64 	%f164, %fd10;
	st.global.f32 	[%rd14], %f164;
$L__BB1_18:
	ret;

}
	// .globl	adam_bn
.visible .entry adam_bn(
	.param .u64 .ptr .align 1 adam_bn_param_0,
	.param .u64 .ptr .align 1 adam_bn_param_1,
	.param .u64 .ptr .align 1 adam_bn_param_2,
	.param .u64 .ptr .align 1 adam_bn_param_3,
	.param .f32 adam_bn_param_4,
	.param .f32 adam_bn_param_5,
	.param .f32 adam_bn_param_6,
	.param .u32 adam_bn_param_7,
	.param .u32 adam_bn_param_8,
	.param .u32 adam_bn_param_9
)
{
	.reg .pred 	%p<42>;
	.reg .b32 	%r<39>;
	.reg .b32 	%f<166>;
	.reg .b64 	%rd<15>;
	.reg .b64 	%fd<7>;

	ld.param.u64 	%rd1, [adam_bn_param_0];
	ld.param.u64 	%rd2, [adam_bn_param_1];
	ld.param.u64 	%rd3, [adam_bn_param_2];
	ld.param.u64 	%rd4, [adam_bn_param_3];
	ld.param.f32 	%f20, [adam_bn_param_4];
	ld.param.f32 	%f21, [adam_bn_param_5];
	ld.param.f32 	%f22, [adam_bn_param_6];
	ld.param.u32 	%r4, [adam_bn_param_7];
	ld.param.u32 	%r2, [adam_bn_param_8];
	ld.param.u32 	%r3, [adam_bn_param_9];
	mov.u32 	%r5, %ctaid.x;
	mov.u32 	%r6, %ctaid.y;
	mov.u32 	%r7, %nctaid.x;
	mad.lo.s32 	%r8, %r6, %r7, %r5;
	mov.u32 	%r9, %ntid.x;
	mov.u32 	%r10, %tid.x;
	mad.lo.s32 	%r1, %r8, %r9, %r10;
	setp.ge.s32 	%p1, %r1, %r4;
	mov.f32 	%f164, 0f3F800000;
	@%p1 bra 	$L__BB2_18;
	cvta.to.global.u64 	%rd5, %rd3;
	cvta.to.global.u64 	%rd6, %rd1;
	cvta.to.global.u64 	%rd7, %rd4;
	mul.wide.s32 	%rd8, %r1, 4;
	add.s64 	%rd9, %rd5, %rd8;
	ld.global.f32 	%f24, [%rd9];
	mov.f32 	%f23, 0f3F800000;
	sub.f32 	%f25, %f23, %f20;
	add.s64 	%rd10, %rd6, %rd8;
	ld.global.f32 	%f26, [%rd10];
	mul.f32 	%f27, %f25, %f26;
	fma.rn.f32 	%f28, %f20, %f24, %f27;
	st.global.f32 	[%rd9], %f28;
	add.s64 	%rd11, %rd7, %rd8;
	ld.global.f32 	%f29, [%rd11];
	sub.f32 	%f30, %f23, %f21;
	ld.global.f32 	%f31, [%rd10];
	mul.f32 	%f32, %f30, %f31;
	mul.f32 	%f33, %f31, %f32;
	fma.rn.f32 	%f1, %f21, %f29, %f33;
	st.global.f32 	[%rd11], %f1;
	ld.global.f32 	%f2, [%rd9];
	cvt.rn.f32.s32 	%f3, %r3;
	mul.f32 	%f34, %f3, 0f3F000000;
	cvt.rzi.f32.f32 	%f35, %f34;
	add.f32 	%f36, %f35, %f35;
	sub.f32 	%f37, %f3, %f36;
	abs.f32 	%f4, %f37;
	abs.f32 	%f5, %f20;
	setp.lt.f32 	%p2, %f5, 0f00800000;
	mul.f32 	%f38, %f5, 0f4B800000;
	selp.f32 	%f39, %f38, %f5, %p2;
	selp.f32 	%f40, 0fC1C00000, 0f00000000, %p2;
	mov.b32 	%r11, %f39;
	add.s32 	%r12, %r11, -1060439283;
	and.b32  	%r13, %r12, -8388608;
	sub.s32 	%r14, %r11, %r13;
	mov.b32 	%f41, %r14;
	cvt.rn.f32.s32 	%f42, %r13;
	fma.rn.f32 	%f43, %f42, 0f34000000, %f40;
	add.f32 	%f44, %f41, 0fBF800000;
	add.f32 	%f45, %f41, 0f3F800000;
	rcp.approx.ftz.f32 	%f46, %f45;
	add.f32 	%f47, %f44, %f44;
	mul.f32 	%f48, %f47, %f46;
	mul.f32 	%f49, %f48, %f48;
	sub.f32 	%f50, %f44, %f48;
	add.f32 	%f51, %f50, %f50;
	neg.f32 	%f52, %f48;
	fma.rn.f32 	%f53, %f52, %f44, %f51;
	mul.rn.f32 	%f54, %f46, %f53;
	fma.rn.f32 	%f55, %f49, 0f3A2C32E4, 0f3B52E7DB;
	fma.rn.f32 	%f56, %f55, %f49, 0f3C93BB73;
	fma.rn.f32 	%f57, %f56, %f49, 0f3DF6384F;
	mul.rn.f32 	%f58, %f57, %f49;
	fma.rn.f32 	%f59, %f48, 0f3FB8AA3B, %f43;
	sub.f32 	%f60, %f43, %f59;
	fma.rn.f32 	%f61, %f48, 0f3FB8AA3B, %f60;
	fma.rn.f32 	%f62, %f54, 0f3FB8AA3B, %f61;
	fma.rn.f32 	%f63, %f48, 0f32A55E34, %f62;
	mul.f32 	%f64, %f58, 0f40400000;
	fma.rn.f32 	%f65, %f64, %f54, %f63;
	fma.rn.f32 	%f66, %f58, %f48, %f65;
	add.rn.f32 	%f67, %f59, %f66;
	neg.f32 	%f68, %f59;
	add.rn.f32 	%f69, %f67, %f68;
	neg.f32 	%f70, %f69;
	add.rn.f32 	%f71, %f66, %f70;
	mul.rn.f32 	%f72, %f67, %f3;
	neg.f32 	%f73, %f72;
	fma.rn.f32 	%f74, %f67, %f3, %f73;
	fma.rn.f32 	%f75, %f71, %f3, %f74;
	cvt.rni.f32.f32 	%f76, %f72;
	sub.f32 	%f77, %f72, %f76;
	add.f32 	%f78, %f77, %f75;
	fma.rn.f32 	%f79, %f78, 0f391FCB8E, 0f3AAF85ED;
	fma.rn.f32 	%f80, %f79, %f78, 0f3C1D9856;
	fma.rn.f32 	%f81, %f80, %f78, 0f3D6357BB;
	fma.rn.f32 	%f82, %f81, %f78, 0f3E75FDEC;
	fma.rn.f32 	%f83, %f82, %f78, 0f3F317218;
	fma.rn.f32 	%f84, %f83, %f78, 0f3F800000;
	cvt.rzi.s32.f32 	%r15, %f76;
	setp.gt.f32 	%p3, %f76, 0f00000000;
	selp.b32 	%r16, 0, -2097152000, %p3;
	add.s32 	%r17, %r16, 2130706432;
	mov.b32 	%f85, %r17;
	mul.f32 	%f86, %f84, %f85;
	shl.b32 	%r18, %r15, 23;
	sub.s32 	%r19, %r18, %r16;
	mov.b32 	%f87, %r19;
	mul.f32 	%f88, %f86, %f87;
	abs.f32 	%f89, %f72;
	setp.gt.f32 	%p4, %f89, 0f43180000;
	setp.lt.f32 	%p5, %f72, 0f00000000;
	selp.f32 	%f90, 0f00000000, 0f7F800000, %p5;
	selp.f32 	%f6, %f90, %f88, %p4;
	setp.eq.f32 	%p6, %f20, 0f3F800000;
	setp.eq.s32 	%p7, %r3, 0;
	or.pred  	%p8, %p6, %p7;
	@%p8 bra 	$L__BB2_9;
	setp.num.f32 	%p9, %f5, %f5;
	abs.f32 	%f91, %f3;
	setp.num.f32 	%p10, %f91, %f91;
	and.pred  	%p11, %p9, %p10;
	@%p11 bra 	$L__BB2_4;
	add.rn.f32 	%f164, %f20, %f3;
	bra.uni 	$L__BB2_9;
$L__BB2_4:
	setp.neu.f32 	%p12, %f20, 0f00000000;
	setp.neu.f32 	%p13, %f5, 0f7F800000;
	and.pred  	%p14, %p12, %p13;
	@%p14 bra 	$L__BB2_6;
	setp.neu.f32 	%p20, %f4, 0f3F800000;
	add.f32 	%f94, %f20, %f20;
	mov.b32 	%r20, %f94;
	setp.lt.s32 	%p21, %r3, 0;
	xor.b32  	%r21, %r20, 2139095040;
	selp.b32 	%r22, %r21, %r20, %p21;
	and.b32  	%r23, %r22, 2147483647;
	selp.b32 	%r24, %r23, %r22, %p20;
	mov.b32 	%f164, %r24;
	bra.uni 	$L__BB2_9;
$L__BB2_6:
	setp.eq.f32 	%p15, %f20, 0fBF800000;
	setp.eq.f32 	%p16, %f91, 0f7F800000;
	and.pred  	%p17, %p15, %p16;
	@%p17 bra 	$L__BB2_9;
	setp.geu.f32 	%p18, %f20, 0f00000000;
	mov.f32 	%f164, %f6;
	@%p18 bra 	$L__BB2_9;
	setp.neu.f32 	%p19, %f4, 0f3F800000;
	neg.f32 	%f93, %f6;
	selp.f32 	%f164, %f6, %f93, %p19;
$L__BB2_9:
	setp.eq.s32 	%p22, %r3, 0;
	mov.f32 	%f165, 0f3F800000;
	sub.f32 	%f96, %f165, %f164;
	div.rn.f32 	%f12, %f2, %f96;
	abs.f32 	%f13, %f21;
	setp.lt.f32 	%p23, %f13, 0f00800000;
	mul.f32 	%f97, %f13, 0f4B800000;
	selp.f32 	%f98, %f97, %f13, %p23;
	selp.f32 	%f99, 0fC1C00000, 0f00000000, %p23;
	mov.b32 	%r25, %f98;
	add.s32 	%r26, %r25, -1060439283;
	and.b32  	%r27, %r26, -8388608;
	sub.s32 	%r28, %r25, %r27;
	mov.b32 	%f100, %r28;
	cvt.rn.f32.s32 	%f101, %r27;
	fma.rn.f32 	%f102, %f101, 0f34000000, %f99;
	add.f32 	%f103, %f100, 0fBF800000;
	add.f32 	%f104, %f100, 0f3F800000;
	rcp.approx.ftz.f32 	%f105, %f104;
	add.f32 	%f106, %f103, %f103;
	mul.f32 	%f107, %f106, %f105;
	mul.f32 	%f108, %f107, %f107;
	sub.f32 	%f109, %f103, %f107;
	add.f32 	%f110, %f109, %f109;
	neg.f32 	%f111, %f107;
	fma.rn.f32 	%f112, %f111, %f103, %f110;
	mul.rn.f32 	%f113, %f105, %f112;
	fma.rn.f32 	%f114, %f108, 0f3A2C32E4, 0f3B52E7DB;
	fma.rn.f32 	%f115, %f114, %f108, 0f3C93BB73;
	fma.rn.f32 	%f116, %f115, %f108, 0f3DF6384F;
	mul.rn.f32 	%f117, %f116, %f108;
	fma.rn.f32 	%f118, %f107, 0f3FB8AA3B, %f102;
	sub.f32 	%f119, %f102, %f118;
	fma.rn.f32 	%f120, %f107, 0f3FB8AA3B, %f119;
	fma.rn.f32 	%f121, %f113, 0f3FB8AA3B, %f120;
	fma.rn.f32 	%f122, %f107, 0f32A55E34, %f121;
	mul.f32 	%f123, %f117, 0f40400000;
	fma.rn.f32 	%f124, %f123, %f113, %f122;
	fma.rn.f32 	%f125, %f117, %f107, %f124;
	add.rn.f32 	%f126, %f118, %f125;
	neg.f32 	%f127, %f118;
	add.rn.f32 	%f128, %f126, %f127;
	neg.f32 	%f129, %f128;
	add.rn.f32 	%f130, %f125, %f129;
	mul.rn.f32 	%f131, %f126, %f3;
	neg.f32 	%f132, %f131;
	fma.rn.f32 	%f133, %f126, %f3, %f132;
	fma.rn.f32 	%f134, %f130, %f3, %f133;
	cvt.rni.f32.f32 	%f135, %f131;
	sub.f32 	%f136, %f131, %f135;
	add.f32 	%f137, %f136, %f134;
	fma.rn.f32 	%f138, %f137, 0f391FCB8E, 0f3AAF85ED;
	fma.rn.f32 	%f139, %f138, %f137, 0f3C1D9856;
	fma.rn.f32 	%f140, %f139, %f137, 0f3D6357BB;
	fma.rn.f32 	%f141, %f140, %f137, 0f3E75FDEC;
	fma.rn.f32 	%f142, %f141, %f137, 0f3F317218;
	fma.rn.f32 	%f143, %f142, %f137, 0f3F800000;
	cvt.rzi.s32.f32 	%r29, %f135;
	setp.gt.f32 	%p24, %f135, 0f00000000;
	selp.b32 	%r30, 0, -2097152000, %p24;
	add.s32 	%r31, %r30, 2130706432;
	mov.b32 	%f144, %r31;
	mul.f32 	%f145, %f143, %f144;
	shl.b32 	%r32, %r29, 23;
	sub.s32 	%r33, %r32, %r30;
	mov.b32 	%f146, %r33;
	mul.f32 	%f147, %f145, %f146;
	abs.f32 	%f148, %f131;
	setp.gt.f32 	%p25, %f148, 0f43180000;
	setp.lt.f32 	%p26, %f131, 0f00000000;
	selp.f32 	%f149, 0f00000000, 0f7F800000, %p26;
	selp.f32 	%f14, %f149, %f147, %p25;
	setp.eq.f32 	%p27, %f21, 0f3F800000;
	or.pred  	%p28, %p27, %p22;
	@%p28 bra 	$L__BB2_17;
	setp.num.f32 	%p29, %f13, %f13;
	abs.f32 	%f150, %f3;
	setp.num.f32 	%p30, %f150, %f150;
	and.pred  	%p31, %p29, %p30;
	@%p31 bra 	$L__BB2_12;
	add.rn.f32 	%f165, %f21, %f3;
	bra.uni 	$L__BB2_17;
$L__BB2_12:
	setp.neu.f32 	%p32, %f21, 0f00000000;
	setp.neu.f32 	%p33, %f13, 0f7F800000;
	and.pred  	%p34, %p32, %p33;
	@%p34 bra 	$L__BB2_14;
	setp.neu.f32 	%p40, %f4, 0f3F800000;
	add.f32 	%f153, %f21, %f21;
	mov.b32 	%r34, %f153;
	setp.lt.s32 	%p41, %r3, 0;
	xor.b32  	%r35, %r34, 2139095040;
	selp.b32 	%r36, %r35, %r34, %p41;
	and.b32  	%r37, %r36, 2147483647;
	selp.b32 	%r38, %r37, %r36, %p40;
	mov.b32 	%f165, %r38;
	bra.uni 	$L__BB2_17;
$L__BB2_14:
	setp.eq.f32 	%p35, %f21, 0fBF800000;
	setp.eq.f32 	%p36, %f150, 0f7F800000;
	and.pred  	%p37, %p35, %p36;
	@%p37 bra 	$L__BB2_17;
	setp.geu.f32 	%p38, %f21, 0f00000000;
	mov.f32 	%f165, %f14;
	@%p38 bra 	$L__BB2_17;
	setp.neu.f32 	%p39, %f4, 0f3F800000;
	neg.f32 	%f152, %f14;
	selp.f32 	%f165, %f14, %f152, %p39;
$L__BB2_17:
	mov.f32 	%f154, 0f3F800000;
	sub.f32 	%f155, %f154, %f165;
	div.rn.f32 	%f156, %f1, %f155;
	cvta.to.global.u64 	%rd12, %rd2;
	add.s64 	%rd14, %rd12, %rd8;
	ld.global.f32 	%f157, [%rd14];
	cvt.f64.f32 	%fd1, %f157;
	cvt.rn.f32.s32 	%f158, %r2;
	div.rn.f32 	%f159, %f22, %f158;
	mul.f32 	%f160, %f159, %f12;
	cvt.f64.f32 	%fd2, %f160;
	sqrt.rn.f32 	%f161, %f156;
	cvt.f64.f32 	%fd3, %f161;
	add.f64 	%fd4, %fd3, 0d3E45798EE2308C3A;
	div.rn.f64 	%fd5, %fd2, %fd4;
	sub.f64 	%fd6, %fd1, %fd5;
	cvt.rn.f32.f64 	%f162, %fd6;
	st.global.f32 	[%rd14], %f162;
$L__BB2_18:
	ret;

}
	// .globl	adamw_bn
.visible .entry adamw_bn(
	.param .u64 .ptr .align 1 adamw_bn_param_0,
	.param .u64 .ptr .align 1 adamw_bn_param_1,
	.param .u64 .ptr .align 1 adamw_bn_param_2,
	.param .u64 .ptr .align 1 adamw_bn_param_3,
	.param .f32 adamw_bn_param_4,
	.param .f32 adamw_bn_param_5,
	.param .f32 adamw_bn_param_6,
	.param .f32 adamw_bn_param_7,
	.param .u32 adamw_bn_param_8,
	.param .u32 adamw_bn_param_9,
	.param .u32 adamw_bn_param_10
)
{
	.reg .pred 	%p<42>;
	.reg .b32 	%r<39>;
	.reg .b32 	%f<165>;
	.reg .b64 	%rd<15>;
	.reg .b64 	%fd<9>;

	ld.param.u64 	%rd1, [adamw_bn_param_0];
	ld.param.u64 	%rd2, [adamw_bn_param_1];
	ld.param.u64 	%rd3, [adamw_bn_param_2];
	ld.param.u64 	%rd4, [adamw_bn_param_3];
	ld.param.f32 	%f20, [adamw_bn_param_4];
	ld.param.f32 	%f21, [adamw_bn_param_5];
	ld.param.f32 	%f22, [adamw_bn_param_6];
	ld.param.u32 	%r4, [adamw_bn_param_8];
	ld.param.u32 	%r2, [adamw_bn_param_9];
	ld.param.u32 	%r3, [adamw_bn_param_10];
	mov.u32 	%r5, %ctaid.x;
	mov.u32 	%r6, %ctaid.y;
	mov.u32 	%r7, %nctaid.x;
	mad.lo.s32 	%r8, %r6, %r7, %r5;
	mov.u32 	%r9, %ntid.x;
	mov.u32 	%r10, %tid.x;
	mad.lo.s32 	%r1, %r8, %r9, %r10;
	setp.ge.s32 	%p1, %r1, %r4;
	mov.f32 	%f163, 0f3F800000;
	@%p1 bra 	$L__BB3_18;
	cvta.to.global.u64 	%rd5, %rd3;
	cvta.to.global.u64 	%rd6, %rd1;
	cvta.to.global.u64 	%rd7, %rd4;
	mul.wide.s32 	%rd8, %r1, 4;
	add.s64 	%rd9, %rd5, %rd8;
	ld.global.f32 	%f24, [%rd9];
	mov.f32 	%f23, 0f3F800000;
	sub.f32 	%f25, %f23, %f20;
	add.s64 	%rd10, %rd6, %rd8;
	ld.global.f32 	%f26, [%rd10];
	mul.f32 	%f27, %f25, %f26;
	fma.rn.f32 	%f28, %f20, %f24, %f27;
	st.global.f32 	[%rd9], %f28;
	add.s64 	%rd11, %rd7, %rd8;
	ld.global.f32 	%f29, [%rd11];
	sub.f32 	%f30, %f23, %f21;
	ld.global.f32 	%f31, [%rd10];
	mul.f32 	%f32, %f30, %f31;
	mul.f32 	%f33, %f31, %f32;
	fma.rn.f32 	%f1, %f21, %f29, %f33;
	st.global.f32 	[%rd11], %f1;
	ld.global.f32 	%f2, [%rd9];
	cvt.rn.f32.s32 	%f3, %r3;
	mul.f32 	%f34, %f3, 0f3F000000;
	cvt.rzi.f32.f32 	%f35, %f34;
	add.f32 	%f36, %f35, %f35;
	sub.f32 	%f37, %f3, %f36;
	abs.f32 	%f4, %f37;
	abs.f32 	%f5, %f20;
	setp.lt.f32 	%p2, %f5, 0f00800000;
	mul.f32 	%f38, %f5, 0f4B800000;
	selp.f32 	%f39, %f38, %f5, %p2;
	selp.f32 	%f40, 0fC1C00000, 0f00000000, %p2;
	mov.b32 	%r11, %f39;
	add.s32 	%r12, %r11, -1060439283;
	and.b32  	%r13, %r12, -8388608;
	sub.s32 	%r14, %r11, %r13;
	mov.b32 	%f41, %r14;
	cvt.rn.f32.s32 	%f42, %r13;
	fma.rn.f32 	%f43, %f42, 0f34000000, %f40;
	add.f32 	%f44, %f41, 0fBF800000;
	add.f32 	%f45, %f41, 0f3F800000;
	rcp.approx.ftz.f32 	%f46, %f45;
	add.f32 	%f47, %f44, %f44;
	mul.f32 	%f48, %f47, %f46;
	mul.f32 	%f49, %f48, %f48;
	sub.f32 	%f50, %f44, %f48;
	add.f32 	%f51, %f50, %f50;
	neg.f32 	%f52, %f48;
	fma.rn.f32 	%f53, %f52, %f44, %f51;
	mul.rn.f32 	%f54, %f46, %f53;
	fma.rn.f32 	%f55, %f49, 0f3A2C32E4, 0f3B52E7DB;
	fma.rn.f32 	%f56, %f55, %f49, 0f3C93BB73;
	fma.rn.f32 	%f57, %f56, %f49, 0f3DF6384F;
	mul.rn.f32 	%f58, %f57, %f49;
	fma.rn.f32 	%f59, %f48, 0f3FB8AA3B, %f43;
	sub.f32 	%f60, %f43, %f59;
	fma.rn.f32 	%f61, %f48, 0f3FB8AA3B, %f60;
	fma.rn.f32 	%f62, %f54, 0f3FB8AA3B, %f61;
	fma.rn.f32 	%f63, %f48, 0f32A55E34, %f62;
	mul.f32 	%f64, %f58, 0f40400000;
	fma.rn.f32 	%f65, %f64, %f54, %f63;
	fma.rn.f32 	%f66, %f58, %f48, %f65;
	add.rn.f32 	%f67, %f59, %f66;
	neg.f32 	%f68, %f59;
	add.rn.f32 	%f69, %f67, %f68;
	neg.f32 	%f70, %f69;
	add.rn.f32 	%f71, %f66, %f70;
	mul.rn.f32 	%f72, %f67, %f3;
	neg.f32 	%f73, %f72;
	fma.rn.f32 	%f74, %f67, %f3, %f73;
	fma.rn.f32 	%f75, %f71, %f3, %f74;
	cvt.rni.f32.f32 	%f76, %f72;
	sub.f32 	%f77, %f72, %f76;
	add.f32 	%f78, %f77, %f75;
	fma.rn.f32 	%f79, %f78, 0f391FCB8E, 0f3AAF85ED;
	fma.rn.f32 	%f80, %f79, %f78, 0f3C1D9856;
	fma.rn.f32 	%f81, %f80, %f78, 0f3D6357BB;
	fma.rn.f32 	%f82, %f81, %f78, 0f3E75FDEC;
	fma.rn.f32 	%f83, %f82, %f78, 0f3F317218;
	fma.rn.f32 	%f84, %f83, %f78, 0f3F800000;
	cvt.rzi.s32.f32 	%r15, %f76;
	setp.gt.f32 	%p3, %f76, 0f00000000;
	selp.b32 	%r16, 0, -2097152000, %p3;
	add.s32 	%r17, %r16, 2130706432;
	mov.b32 	%f85, %r17;
	mul.f32 	%f86, %f84, %f85;
	shl.b32 	%r18, %r15, 23;
	sub.s32 	%r19, %r18, %r16;
	mov.b32 	%f87, %r19;
	mul.f32 	%f88, %f86, %f87;
	abs.f32 	%f89, %f72;
	setp.gt.f32 	%p4, %f89, 0f43180000;
	setp.lt.f32 	%p5, %f72, 0f00000000;
	selp.f32 	%f90, 0f00000000, 0f7F800000, %p5;
	selp.f32 	%f6, %f90, %f88, %p4;
	setp.eq.f32 	%p6, %f20, 0f3F800000;
	setp.eq.s32 	%p7, %r3, 0;
	or.pred  	%p8, %p6, %p7;
	@%p8 bra 	$L__BB3_9;
	setp.num.f32 	%p9, %f5, %f5;
	abs.f32 	%f91, %f3;
	setp.num.f32 	%p10, %f91, %f91;
	and.pred  	%p11, %p9, %p10;
	@%p11 bra 	$L__BB3_4;
	add.rn.f32 	%f163, %f20, %f3;
	bra.uni 	$L__BB3_9;
$L__BB3_4:
	setp.neu.f32 	%p12, %f20, 0f00000000;
	setp.neu.f32 	%p13, %f5, 0f7F800000;
	and.pred  	%p14, %p12, %p13;
	@%p14 bra 	$L__BB3_6;
	setp.neu.f32 	%p20, %f4, 0f3F800000;
	add.f32 	%f94, %f20, %f20;
	mov.b32 	%r20, %f94;
	setp.lt.s32 	%p21, %r3, 0;
	xor.b32  	%r21, %r20, 2139095040;
	selp.b32 	%r22, %r21, %r20, %p21;
	and.b32  	%r23, %r22, 2147483647;
	selp.b32 	%r24, %r23, %r22, %p20;
	mov.b32 	%f163, %r24;
	bra.uni 	$L__BB3_9;
$L__BB3_6:
	setp.eq.f32 	%p15, %f20, 0fBF800000;
	setp.eq.f32 	%p16, %f91, 0f7F800000;
	and.pred  	%p17, %p15, %p16;
	@%p17 bra 	$L__BB3_9;
	setp.geu.f32 	%p18, %f20, 0f00000000;
	mov.f32 	%f163, %f6;
	@%p18 bra 	$L__BB3_9;
	setp.neu.f32 	%p19, %f4, 0f3F800000;
	neg.f32 	%f93, %f6;
	selp.f32 	%f163, %f6, %f93, %p19;
$L__BB3_9:
	setp.eq.s32 	%p22, %r3, 0;
	mov.f32 	%f164, 0f3F800000;
	sub.f32 	%f96, %f164, %f163;
	div.rn.f32 	%f12, %f2, %f96;
	abs.f32 	%f13, %f21;
	setp.lt.f32 	%p23, %f13, 0f00800000;
	mul.f32 	%f97, %f13, 0f4B800000;
	selp.f32 	%f98, %f97, %f13, %p23;
	selp.f32 	%f99, 0fC1C00000, 0f00000000, %p23;
	mov.b32 	%r25, %f98;
	add.s32 	%r26, %r25, -1060439283;
	and.b32  	%r27, %r26, -8388608;
	sub.s32 	%r28, %r25, %r27;
	mov.b32 	%f100, %r28;
	cvt.rn.f32.s32 	%f101, %r27;
	fma.rn.f32 	%f102, %f101, 0f34000000, %f99;
	add.f32 	%f103, %f100, 0fBF800000;
	add.f32 	%f104, %f100, 0f3F800000;
	rcp.approx.ftz.f32 	%f105, %f104;
	add.f32 	%f106, %f103, %f103;
	mul.f32 	%f107, %f106, %f105;
	mul.f32 	%f108, %f107, %f107;
	sub.f32 	%f109, %f103, %f107;
	add.f32 	%f110, %f109, %f109;
	neg.f32 	%f111, %f107;
	fma.rn.f32 	%f112, %f111, %f103, %f110;
	mul.rn.f32 	%f113, %f105, %f112;
	fma.rn.f32 	%f114, %f108, 0f3A2C32E4, 0f3B52E7DB;
	fma.rn.f32 	%f115, %f114, %f108, 0f3C93BB73;
	fma.rn.f32 	%f116, %f115, %f108, 0f3DF6384F;
	mul.rn.f32 	%f117, %f116, %f108;
	fma.rn.f32 	%f118, %f107, 0f3FB8AA3B, %f102;
	sub.f32 	%f119, %f102, %f118;
	fma.rn.f32 	%f120, %f107, 0f3FB8AA3B, %f119;
	fma.rn.f32 	%f121, %f113, 0f3FB8AA3B, %f120;
	fma.rn.f32 	%f122, %f107, 0f32A55E34, %f121;
	mul.f32 	%f123, %f117, 0f40400000;
	fma.rn.f32 	%f124, %f123, %f113, %f122;
	fma.rn.f32 	%f125, %f117, %f107, %f124;
	add.rn.f32 	%f126, %f118, %f125;
	neg.f32 	%f127, %f118;
	add.rn.f32 	%f128, %f126, %f127;
	neg.f32 	%f129, %f128;
	add.rn.f32 	%f130, %f125, %f129;
	mul.rn.f32 	%f131, %f126, %f3;
	neg.f32 	%f132, %f131;
	fma.rn.f32 	%f133, %f126, %f3, %f132;
	fma.rn.f32 	%f134, %f130, %f3, %f133;
	cvt.rni.f32.f32 	%f135, %f131;
	sub.f32 	%f136, %f131, %f135;
	add.f32 	%f137, %f136, %f134;
	fma.rn.f32 	%f138, %f137, 0f391FCB8E, 0f3AAF85ED;
	fma.rn.f32 	%f139, %f138, %f137, 0f3C1D9856;
	fma.rn.f32 	%f140, %f139, %f137, 0f3D6357BB;
	fma.rn.f32 	%f141, %f140, %f137, 0f3E75FDEC;
	fma.rn.f32 	%f142, %f141, %f137, 0f3F317218;
	fma.rn.f32 	%f143, %f142, %f137, 0f3F800000;
	cvt.rzi.s32.f32 	%r29, %f135;
	setp.gt.f32 	%p24, %f135, 0f00000000;
	selp.b32 	%r30, 0, -2097152000, %p24;
	add.s32 	%r31, %r30, 2130706432;
	mov.b32 	%f144, %r31;
	mul.f32 	%f145, %f143, %f144;
	shl.b32 	%r32, %r29, 23;
	sub.s32 	%r33, %r32, %r30;
	mov.b32 	%f146, %r33;
	mul.f32 	%f147, %f145, %f146;
	abs.f32 	%f148, %f131;
	setp.gt.f32 	%p25, %f148, 0f43180000;
	setp.lt.f32 	%p26, %f131, 0f00000000;
	selp.f32 	%f149, 0f00000000, 0f7F800000, %p26;
	selp.f32 	%f14, %f149, %f147, %p25;
	setp.eq.f32 	%p27, %f21, 0f3F800000;
	or.pred  	%p28, %p27, %p22;
	@%p28 bra 	$L__BB3_17;
	setp.num.f32 	%p29, %f13, %f13;
	abs.f32 	%f150, %f3;
	setp.num.f32 	%p30, %f150, %f150;
	and.pred  	%p31, %p29, %p30;
	@%p31 bra 	$L__BB3_12;
	add.rn.f32 	%f164, %f21, %f3;
	bra.uni 	$L__BB3_17;
$L__BB3_12:
	setp.neu.f32 	%p32, %f21, 0f00000000;
	setp.neu.f32 	%p33, %f13, 0f7F800000;
	and.pred  	%p34, %p32, %p33;
	@%p34 bra 	$L__BB3_14;
	setp.neu.f32 	%p40, %f4, 0f3F800000;
	add.f32 	%f153, %f21, %f21;
	mov.b32 	%r34, %f153;
	setp.lt.s32 	%p41, %r3, 0;
	xor.b32  	%r35, %r34, 2139095040;
	selp.b32 	%r36, %r35, %r34, %p41;
	and.b32  	%r37, %r36, 2147483647;
	selp.b32 	%r38, %r37, %r36, %p40;
	mov.b32 	%f164, %r38;
	bra.uni 	$L__BB3_17;
$L__BB3_14:
	setp.eq.f32 	%p35, %f21, 0fBF800000;
	setp.eq.f32 	%p36, %f150, 0f7F800000;
	and.pred  	%p37, %p35, %p36;
	@%p37 bra 	$L__BB3_17;
	setp.geu.f32 	%p38, %f21, 0f00000000;
	mov.f32 	%f164, %f14;
	@%p38 bra 	$L__BB3_17;
	setp.neu.f32 	%p39, %f4, 0f3F800000;
	neg.f32 	%f152, %f14;
	selp.f32 	%f164, %f14, %f152, %p39;
$L__BB3_17:
	mov.f32 	%f154, 0f3F800000;
	sub.f32 	%f155, %f154, %f164;
	div.rn.f32 	%f156, %f1, %f155;
	cvta.to.global.u64 	%rd12, %rd2;
	add.s64 	%rd14, %rd12, %rd8;
	ld.global.f32 	%f157, [%rd14];
	cvt.f64.f32 	%fd1, %f157;
	cvt.rn.f32.s32 	%f158, %r2;
	div.rn.f32 	%f159, %f22, %f158;
	cvt.f64.f32 	%fd2, %f159;
	cvt.f64.f32 	%fd3, %f12;
	sqrt.rn.f32 	%f160, %f156;
	cvt.f64.f32 	%fd4, %f160;
	add.f64 	%fd5, %fd4, 0d3E45798EE2308C3A;
	div.rn.f64 	%fd6, %fd3, %fd5;
	mul.f64 	%fd7, %fd6, %fd2;
	sub.f64 	%fd8, %fd1, %fd7;
	cvt.rn.f32.f64 	%f161, %fd8;
	st.global.f32 	[%rd14], %f161;
$L__BB3_18:
	ret;

}
	// .globl	sgd
.visible .entry sgd(
	.param .u64 .ptr .align 1 sgd_param_0,
	.param .u64 .ptr .align 1 sgd_param_1,
	.param .u64 .ptr .align 1 sgd_param_2,
	.param .f32 sgd_param_3,
	.param .f32 sgd_param_4,
	.param .f32 sgd_param_5,
	.param .u32 sgd_param_6,
	.param .u32 sgd_param_7
)
{
	.reg .pred 	%p<2>;
	.reg .b32 	%r<10>;
	.reg .b32 	%f<14>;
	.reg .b64 	%rd<11>;

	ld.param.u64 	%rd1, [sgd_param_0];
	ld.param.u64 	%rd2, [sgd_param_1];
	ld.param.u64 	%rd3, [sgd_param_2];
	ld.param.f32 	%f1, [sgd_param_3];
	ld.param.f32 	%f2, [sgd_param_4];
	ld.param.f32 	%f3, [sgd_param_5];
	ld.param.u32 	%r3, [sgd_param_6];
	ld.param.u32 	%r2, [sgd_param_7];
	mov.u32 	%r4, %ctaid.x;
	mov.u32 	%r5, %ctaid.y;
	mov.u32 	%r6, %nctaid.x;
	mad.lo.s32 	%r7, %r5, %r6, %r4;
	mov.u32 	%r8, %ntid.x;
	mov.u32 	%r9, %tid.x;
	mad.lo.s32 	%r1, %r7, %r8, %r9;
	setp.ge.s32 	%p1, %r1, %r3;
	@%p1 bra 	$L__BB4_2;
	cvta.to.global.u64 	%rd4, %rd1;
	cvta.to.global.u64 	%rd5, %rd3;
	cvta.to.global.u64 	%rd6, %rd2;
	mul.wide.s32 	%rd7, %r1, 4;
	add.s64 	%rd8, %rd4, %rd7;
	ld.global.f32 	%f4, [%rd8];
	cvt.rn.f32.s32 	%f5, %r2;
	mul.f32 	%f6, %f2, %f5;
	add.s64 	%rd9, %rd5, %rd7;
	ld.global.f32 	%f7, [%rd9];
	fma.rn.f32 	%f8, %f6, %f7, %f4;
	div.rn.f32 	%f9, %f3, %f5;
	add.s64 	%rd10, %rd6, %rd7;
	ld.global.f32 	%f10, [%rd10];
	mul.f32 	%f11, %f9, %f10;
	sub.f32 	%f12, %f7, %f11;
	st.global.f32 	[%rd9], %f12;
	mul.f32 	%f13, %f1, %f8;
	st.global.f32 	[%rd10], %f13;
$L__BB4_2:
	ret;

}
	// .globl	sgd_bn
.visible .entry sgd_bn(
	.param .u64 .ptr .align 1 sgd_bn_param_0,
	.param .u64 .ptr .align 1 sgd_bn_param_1,
	.param .u64 .ptr .align 1 sgd_bn_param_2,
	.param .f32 sgd_bn_param_3,
	.param .f32 sgd_bn_param_4,
	.param .f32 sgd_bn_param_5,
	.param .u32 sgd_bn_param_6,
	.param .u32 sgd_bn_param_7
)
{
	.reg .pred 	%p<2>;
	.reg .b32 	%r<10>;
	.reg .b32 	%f<11>;
	.reg .b64 	%rd<11>;

	ld.param.u64 	%rd1, [sgd_bn_param_0];
	ld.param.u64 	%rd2, [sgd_bn_param_1];
	ld.param.u64 	%rd3, [sgd_bn_param_2];
	ld.param.f32 	%f1, [sgd_bn_param_3];
	ld.param.f32 	%f2, [sgd_bn_param_5];
	ld.param.u32 	%r3, [sgd_bn_param_6];
	ld.param.u32 	%r2, [sgd_bn_param_7];
	mov.u32 	%r4, %ctaid.x;
	mov.u32 	%r5, %ctaid.y;
	mov.u32 	%r6, %nctaid.x;
	mad.lo.s32 	%r7, %r5, %r6, %r4;
	mov.u32 	%r8, %ntid.x;
	mov.u32 	%r9, %tid.x;
	mad.lo.s32 	%r1, %r7, %r8, %r9;
	setp.ge.s32 	%p1, %r1, %r3;
	@%p1 bra 	$L__BB5_2;
	cvta.to.global.u64 	%rd4, %rd3;
	cvta.to.global.u64 	%rd5, %rd2;
	cvta.to.global.u64 	%rd6, %rd1;
	mul.wide.s32 	%rd7, %r1, 4;
	add.s64 	%rd8, %rd4, %rd7;
	ld.global.f32 	%f3, [%rd8];
	cvt.rn.f32.s32 	%f4, %r2;
	div.rn.f32 	%f5, %f2, %f4;
	add.s64 	%rd9, %rd5, %rd7;
	ld.global.f32 	%f6, [%rd9];
	mul.f32 	%f7, %f5, %f6;
	sub.f32 	%f8, %f3, %f7;
	st.global.f32 	[%rd8], %f8;
	add.s64 	%rd10, %rd6, %rd7;
	ld.global.f32 	%f9, [%rd10];
	mul.f32 	%f10, %f1, %f9;
	st.global.f32 	[%rd9], %f10;
$L__BB5_2:
	ret;

}


// ===== COMPILED SASS (sm_100) =====

	.target	sm_100

	.elftype	@"ET_EXEC"


//--------------------- .note.nv.tkinfo           --------------------------
	.section	.note.nv.tkinfo,"",@"SHT_NOTE"
	.sectionflags	@"SHF_NOTE_NV_TKINFO"
	.tkinfo
        /*0018*/ 	.word	0x00000002
        /*0030*/ 	.string	""
        /*0030*/ 	.string	"ptxas"
        /*0030*/ 	.string	"Cuda compilation tools, release 13.0, V13.0.88"
        /*0030*/ 	.string	"Build cuda_13.0.r13.0/compiler.36424714_0"
        /*0030*/ 	.string	"-arch sm_100 -m 64 "



//--------------------- .note.nv.cuinfo           --------------------------
	.section	.note.nv.cuinfo,"",@"SHT_NOTE"
	.sectionflags	@"SHF_NOTE_NV_CUINFO"
        /*0018*/ 	.short	0x0002
        /*001a*/ 	.short	0x0064
        /*001c*/ 	.short	0x0082
	.zero		2


//--------------------- .nv.info                  --------------------------
	.section	.nv.info,"",@"SHT_CUDA_INFO"
	.align	4


	//----- nvinfo : EIATTR_REGCOUNT
	.align		4
        /*0000*/ 	.byte	0x04, 0x2f
        /*0002*/ 	.short	(.L_1 - .L_0)
	.align		4
.L_0:
        /*0004*/ 	.word	index@(adam)
        /*0008*/ 	.word	0x0000001c


	//----- nvinfo : EIATTR_FRAME_SIZE
	.align		4
.L_1:
        /*000c*/ 	.byte	0x04, 0x11
        /*000e*/ 	.short	(.L_3 - .L_2)
	.align		4
.L_2:
        /*0010*/ 	.word	index@($__internal_13_$__cuda_sm3x_div_rn_noftz_f32_slowpath)
        /*0014*/ 	.word	0x00000000


	//----- nvinfo : EIATTR_FRAME_SIZE
	.align		4
.L_3:
        /*0018*/ 	.byte	0x04, 0x11
        /*001a*/ 	.short	(.L_5 - .L_4)
	.align		4
.L_4:
        /*001c*/ 	.word	index@($__internal_12_$__cuda_sm20_sqrt_rn_f32_slowpath)
        /*0020*/ 	.word	0x00000000


	//----- nvinfo : EIATTR_FRAME_SIZE
	.align		4
.L_5:
        /*0024*/ 	.byte	0x04, 0x11
        /*0026*/ 	.short	(.L_7 - .L_6)
	.align		4
.L_6:
        /*0028*/ 	.word	index@($__internal_11_$__cuda_sm20_div_rn_f64_full)
        /*002c*/ 	.word	0x00000000


	//----- nvinfo : EIATTR_FRAME_SIZE
	.align		4
.L_7:
        /*0030*/ 	.byte	0x04, 0x11
        /*0032*/ 	.short	(.L_9 - .L_8)
	.align		4
.L_8:
        /*0034*/ 	.word	index@(adam)
        /*0038*/ 	.word	0x00000000


	//----- nvinfo : EIATTR_REGCOUNT
	.align		4
.L_9:
        /*003c*/ 	.byte	0x04, 0x2f
        /*003e*/ 	.short	(.L_11 - .L_10)
	.align		4
.L_10:
        /*0040*/ 	.word	index@(adamw)
        /*0044*/ 	.word	0x0000001e


	//----- nvinfo : EIATTR_FRAME_SIZE
	.align		4
.L_11:
        /*0048*/ 	.byte	0x04, 0x11
        /*004a*/ 	.short	(.L_13 - .L_12)
	.align		4
.L_12:
        /*004c*/ 	.word	index@($__internal_10_$__cuda_sm3x_div_rn_noftz_f32_slowpath)
        /*0050*/ 	.word	0x00000000


	//----- nvinfo : EIATTR_FRAME_SIZE
	.align		4
.L_13:
        /*0054*/ 	.byte	0x04, 0x11
        /*0056*/ 	.short	(.L_15 - .L_14)
	.align		4
.L_14:
        /*0058*/ 	.word	index@($__internal_9_$__cuda_sm20_sqrt_rn_f32_slowpath)
        /*005c*/ 	.word	0x00000000


	//----- nvinfo : EIATTR_FRAME_SIZE
	.align		4
.L_15:
        /*0060*/ 	.byte	0x04, 0x11
        /*0062*/ 	.short	(.L_17 - .L_16)
	.align		4
.L_16:
        /*0064*/ 	.word	index@($__internal_8_$__cuda_sm20_div_rn_f64_full)
        /*0068*/ 	.word	0x00000000


	//----- nvinfo : EIATTR_FRAME_SIZE
	.align		4
.L_17:
        /*006c*/ 	.byte	0x04, 0x11
        /*006e*/ 	.short	(.L_19 - .L_18)
	.align		4
.L_18:
        /*0070*/ 	.word	index@(adamw)
        /*0074*/ 	.word	0x00000000


	//----- nvinfo : EIATTR_REGCOUNT
	.align		4
.L_19:
        /*0078*/ 	.byte	0x04, 0x2f
        /*007a*/ 	.short	(.L_21 - .L_20)
	.align		4
.L_20:
        /*007c*/ 	.word	index@(adam_bn)
        /*0080*/ 	.word	0x0000001c


	//----- nvinfo : EIATTR_FRAME_SIZE
	.align		4
.L_21:
        /*0084*/ 	.byte	0x04, 0x11
        /*0086*/ 	.short	(.L_23 - .L_22)
	.align		4
.L_22:
        /*0088*/ 	.word	index@($__internal_7_$__cuda_sm3x_div_rn_noftz_f32_slowpath)
        /*008c*/ 	.word	0x00000000


	//----- nvinfo : EIATTR_FRAME_SIZE
	.align		4
.L_23:
        /*0090*/ 	.byte	0x04, 0x11
        /*0092*/ 	.short	(.L_25 - .L_24)
	.align		4
.L_24:
        /*0094*/ 	.word	index@($__internal_6_$__cuda_sm20_sqrt_rn_f32_slowpath)
        /*0098*/ 	.word	0x00000000


	//----- nvinfo : EIATTR_FRAME_SIZE
	.align		4
.L_25:
        /*009c*/ 	.byte	0x04, 0x11
        /*009e*/ 	.short	(.L_27 - .L_26)
	.align		4
.L_26:
        /*00a0*/ 	.word	index@($__internal_5_$__cuda_sm20_div_rn_f64_full)
        /*00a4*/ 	.word	0x00000000


	//----- nvinfo : EIATTR_FRAME_SIZE
	.align		4
.L_27:
        /*00a8*/ 	.byte	0x04, 0x11
        /*00aa*/ 	.short	(.L_29 - .L_28)
	.align		4
.L_28:
        /*00ac*/ 	.word	index@(adam_bn)
        /*00b0*/ 	.word	0x00000000


	//----- nvinfo : EIATTR_REGCOUNT
	.align		4
.L_29:
        /*00b4*/ 	.byte	0x04, 0x2f
        /*00b6*/ 	.short	(.L_31 - .L_30)
	.align		4
.L_30:
        /*00b8*/ 	.word	index@(adamw_bn)
        /*00bc*/ 	.word	0x0000001d


	//----- nvinfo : EIATTR_FRAME_SIZE
	.align		4
.L_31:
        /*00c0*/ 	.byte	0x04, 0x11
        /*00c2*/ 	.short	(.L_33 - .L_32)
	.align		4
.L_32:
        /*00c4*/ 	.word	index@($__internal_4_$__cuda_sm3x_div_rn_noftz_f32_slowpath)
        /*00c8*/ 	.word	0x00000000


	//----- nvinfo : EIATTR_FRAME_SIZE
	.align		4
.L_33:
        /*00cc*/ 	.byte	0x04, 0x11
        /*00ce*/ 	.short	(.L_35 - .L_34)
	.align		4
.L_34:
        /*00d0*/ 	.word	index@($__internal_3_$__cuda_sm20_sqrt_rn_f32_slowpath)
        /*00d4*/ 	.word	0x00000000


	//----- nvinfo : EIATTR_FRAME_SIZE
	.align		4
.L_35:
        /*00d8*/ 	.byte	0x04, 0x11
        /*00da*/ 	.short	(.L_37 - .L_36)
	.align		4
.L_36:
        /*00dc*/ 	.word	index@($__internal_2_$__cuda_sm20_div_rn_f64_full)
        /*00e0*/ 	.word	0x00000000


	//----- nvinfo : EIATTR_FRAME_SIZE
	.align		4
.L_37:
        /*00e4*/ 	.byte	0x04, 0x11
        /*00e6*/ 	.short	(.L_39 - .L_38)
	.align		4
.L_38:
        /*00e8*/ 	.word	index@(adamw_bn)
        /*00ec*/ 	.word	0x00000000


	//----- nvinfo : EIATTR_REGCOUNT
	.align		4
.L_39:
        /*00f0*/ 	.byte	0x04, 0x2f
        /*00f2*/ 	.short	(.L_41 - .L_40)
	.align		4
.L_40:
        /*00f4*/ 	.word	index@(sgd)
        /*00f8*/ 	.word	0x00000013


	//----- nvinfo : EIATTR_FRAME_SIZE
	.align		4
.L_41:
        /*00fc*/ 	.byte	0x04, 0x11
        /*00fe*/ 	.short	(.L_43 - .L_42)
	.align		4
.L_42:
        /*0100*/ 	.word	index@($__internal_1_$__cuda_sm3x_div_rn_noftz_f32_slowpath)
        /*0104*/ 	.word	0x00000000


	//----- nvinfo : EIATTR_FRAME_SIZE
	.align		4
.L_43:
        /*0108*/ 	.byte	0x04, 0x11
        /*010a*/ 	.short	(.L_45 - .L_44)
	.align		4
.L_44:
        /*010c*/ 	.word	index@(sgd)
        /*0110*/ 	.word	0x00000000


	//----- nvinfo : EIATTR_REGCOUNT
	.align		4
.L_45:
        /*0114*/ 	.byte	0x04, 0x2f
        /*0116*/ 	.short	(.L_47 - .L_46)
	.align		4
.L_46:
        /*0118*/ 	.word	index@(sgd_bn)
        /*011c*/ 	.word	0x00000012


	//----- nvinfo : EIATTR_FRAME_SIZE
	.align		4
.L_47:
        /*0120*/ 	.byte	0x04, 0x11
        /*0122*/ 	.short	(.L_49 - .L_48)
	.align		4
.L_48:
        /*0124*/ 	.word	index@($__internal_0_$__cuda_sm3x_div_rn_noftz_f32_slowpath)
        /*0128*/ 	.word	0x00000000


	//----- nvinfo : EIATTR_FRAME_SIZE
	.align		4
.L_49:
        /*012c*/ 	.byte	0x04, 0x11
        /*012e*/ 	.short	(.L_51 - .L_50)
	.align		4
.L_50:
        /*0130*/ 	.word	index@(sgd_bn)
        /*0134*/ 	.word	0x00000000


	//----- nvinfo : EIATTR_MIN_STACK_SIZE
	.align		4
.L_51:
        /*0138*/ 	.byte	0x04, 0x12
        /*013a*/ 	.short	(.L_53 - .L_52)
	.align		4
.L_52:
        /*013c*/ 	.word	index@(sgd_bn)
        /*0140*/ 	.word	0x00000000


	//----- nvinfo : EIATTR_MIN_STACK_SIZE
	.align		4
.L_53:
        /*0144*/ 	.byte	0x04, 0x12
        /*0146*/ 	.short	(.L_55 - .L_54)
	.align		4
.L_54:
        /*0148*/ 	.word	index@(sgd)
        /*014c*/ 	.word	0x00000000


	//----- nvinfo : EIATTR_MIN_STACK_SIZE
	.align		4
.L_55:
        /*0150*/ 	.byte	0x04, 0x12
        /*0152*/ 	.short	(.L_57 - .L_56)
	.align		4
.L_56:
        /*0154*/ 	.word	index@(adamw_bn)
        /*0158*/ 	.word	0x00000000


	//----- nvinfo : EIATTR_MIN_STACK_SIZE
	.align		4
.L_57:
        /*015c*/ 	.byte	0x04, 0x12
        /*015e*/ 	.short	(.L_59 - .L_58)
	.align		4
.L_58:
        /*0160*/ 	.word	index@(adam_bn)
        /*0164*/ 	.word	0x00000000


	//----- nvinfo : EIATTR_MIN_STACK_SIZE
	.align		4
.L_59:
        /*0168*/ 	.byte	0x04, 0x12
        /*016a*/ 	.short	(.L_61 - .L_60)
	.align		4
.L_60:
        /*016c*/ 	.word	index@(adamw)
        /*0170*/ 	.word	0x00000000


	//----- nvinfo : EIATTR_MIN_STACK_SIZE
	.align		4
.L_61:
        /*0174*/ 	.byte	0x04, 0x12
        /*0176*/ 	.short	(.L_63 - .L_62)
	.align		4
.L_62:
        /*0178*/ 	.word	index@(adam)
        /*017c*/ 	.word	0x00000000
.L_63:


//--------------------- .nv.compat                --------------------------
	.section	.nv.compat,"",@"SHT_CUDA_COMPAT_INFO"
	.align	4
        /*0000*/ 	.byte	0x02, 0x09, 0x00, 0x00, 0x02, 0x02, 0x01, 0x00, 0x02, 0x05, 0x05, 0x00, 0x03, 0x07, 0x01, 0x01
        /*0010*/ 	.byte	0x02, 0x03, 0x00, 0x00, 0x02, 0x06, 0x01, 0x00, 0x04, 0x0b, 0x08, 0x00, 0x01, 0x00, 0x00, 0x00
        /*0020*/ 	.byte	0x00, 0x00, 0x00, 0x00


//--------------------- .nv.info.sgd_bn           --------------------------
	.section	.nv.info.sgd_bn,"",@"SHT_CUDA_INFO"
	.sectionflags	@""
	.align	4


	//----- nvinfo : EIATTR_CUDA_API_VERSION
	.align		4
        /*0000*/ 	.byte	0x04, 0x37
        /*0002*/ 	.short	(.L_65 - .L_64)
.L_64:
        /*0004*/ 	.word	0x00000082


	//----- nvinfo : EIATTR_KPARAM_INFO
	.align		4
.L_65:
        /*0008*/ 	.byte	0x04, 0x17
        /*000a*/ 	.short	(.L_67 - .L_66)
.L_66:
        /*000c*/ 	.word	0x00000000
        /*0010*/ 	.short	0x0007
        /*0012*/ 	.short	0x0028
        /*0014*/ 	.byte	0x00, 0xf0, 0x11, 0x00


	//----- nvinfo : EIATTR_KPARAM_INFO
	.align		4
.L_67:
        /*0018*/ 	.byte	0x04, 0x17
        /*001a*/ 	.short	(.L_69 - .L_68)
.L_68:
        /*001c*/ 	.word	0x00000000
        /*0020*/ 	.short	0x0006
        /*0022*/ 	.short	0x0024
        /*0024*/ 	.byte	0x00, 0xf0, 0x11, 0x00


	//----- nvinfo : EIATTR_KPARAM_INFO
	.align		4
.L_69:
        /*0028*/ 	.byte	0x04, 0x17
        /*002a*/ 	.short	(.L_71 - .L_70)
.L_70:
        /*002c*/ 	.word	0x00000000
        /*0030*/ 	.short	0x0005
        /*0032*/ 	.short	0x0020
        /*0034*/ 	.byte	0x00, 0xf0, 0x11, 0x00


	//----- nvinfo : EIATTR_KPARAM_INFO
	.align		4
.L_71:
        /*0038*/ 	.byte	0x04, 0x17
        /*003a*/ 	.short	(.L_73 - .L_72)
.L_72:
        /*003c*/ 	.word	0x00000000
        /*0040*/ 	.short	0x0004
        /*0042*/ 	.short	0x001c
        /*0044*/ 	.byte	0x00, 0xf0, 0x11, 0x00


	//----- nvinfo : EIATTR_KPARAM_INFO
	.align		4
.L_73:
        /*0048*/ 	.byte	0x04, 0x17
        /*004a*/ 	.short	(.L_75 - .L_74)
.L_74:
        /*004c*/ 	.word	0x00000000
        /*0050*/ 	.short	0x0003
        /*0052*/ 	.short	0x0018
        /*0054*/ 	.byte	0x00, 0xf0, 0x11, 0x00


	//----- nvinfo : EIATTR_KPARAM_INFO
	.align		4
.L_75:
        /*0058*/ 	.byte	0x04, 0x17
        /*005a*/ 	.short	(.L_77 - .L_76)
.L_76:
        /*005c*/ 	.word	0x00000000
        /*0060*/ 	.short	0x0002
        /*0062*/ 	.short	0x0010
        /*0064*/ 	.byte	0x00, 0xf5, 0x21, 0x00


	//----- nvinfo : EIATTR_KPARAM_INFO
	.align		4
.L_77:
        /*0068*/ 	.byte	0x04, 0x17
        /*006a*/ 	.short	(.L_79 - .L_78)
.L_78:
        /*006c*/ 	.word	0x00000000
        /*0070*/ 	.short	0x0001
        /*0072*/ 	.short	0x0008
        /*0074*/ 	.byte	0x00, 0xf5, 0x21, 0x00


	//----- nvinfo : EIATTR_KPARAM_INFO
	.align		4
.L_79:
        /*0078*/ 	.byte	0x04, 0x17
        /*007a*/ 	.short	(.L_81 - .L_80)
.L_80:
        /*007c*/ 	.word	0x00000000
        /*0080*/ 	.short	0x0000
        /*0082*/ 	.short	0x0000
        /*0084*/ 	.byte	0x00, 0xf5, 0x21, 0x00


	//----- nvinfo : EIATTR_SPARSE_MMA_MASK
	.align		4
.L_81:
        /*0088*/ 	.byte	0x03, 0x50
        /*008a*/ 	.short	0x0000


	//----- nvinfo : EIATTR_MAXREG_COUNT
	.align		4
        /*008c*/ 	.byte	0x03, 0x1b
        /*008e*/ 	.short	0x00ff


	//----- nvinfo : EIATTR_MERCURY_ISA_VERSION
	.align		4
        /*0090*/ 	.byte	0x03, 0x5f
        /*0092*/ 	.short	0x0101


	//----- nvinfo : EIATTR_VRC_CTA_INIT_COUNT
	.align		4
        /*0094*/ 	.byte	0x02, 0x4a
	.zero		1
	.zero		1


	//----- nvinfo : EIATTR_EXIT_INSTR_OFFSETS
	.align		4
        /*0098*/ 	.byte	0x04, 0x1c
        /*009a*/ 	.short	(.L_83 - .L_82)


	//   ....[0]....
.L_82:
        /*009c*/ 	.word	0x000000a0


	//   ....[1]....
        /*00a0*/ 	.word	0x00000290


	//----- nvinfo : EIATTR_CRS_STACK_SIZE
	.align		4
.L_83:
        /*00a4*/ 	.byte	0x04, 0x1e
        /*00a6*/ 	.short	(.L_85 - .L_84)
.L_84:
        /*00a8*/ 	.word	0x00000000


	//----- nvinfo : EIATTR_CBANK_PARAM_SIZE
	.align		4
.L_85:
        /*00ac*/ 	.byte	0x03, 0x19
        /*00ae*/ 	.short	0x002c


	//----- nvinfo : EIATTR_PARAM_CBANK
	.align		4
        /*00b0*/ 	.byte	0x04, 0x0a
        /*00b2*/ 	.short	(.L_87 - .L_86)
	.align		4
.L_86:
        /*00b4*/ 	.word	index@(.nv.constant0.sgd_bn)
        /*00b8*/ 	.short	0x0380
        /*00ba*/ 	.short	0x002c


	//----- nvinfo : EIATTR_SW_WAR
	.align		4
.L_87:
        /*00bc*/ 	.byte	0x04, 0x36
        /*00be*/ 	.short	(.L_89 - .L_88)
.L_88:
        /*00c0*/ 	.word	0x00000008
.L_89:


//--------------------- .nv.info.sgd              --------------------------
	.section	.nv.info.sgd,"",@"SHT_CUDA_INFO"
	.sectionflags	@""
	.align	4


	//----- nvinfo : EIATTR_CUDA_API_VERSION
	.align		4
        /*0000*/ 	.byte	0x04, 0x37
        /*0002*/ 	.short	(.L_91 - .L_90)
.L_90:
        /*0004*/ 	.word	0x00000082


	//----- nvinfo : EIATTR_KPARAM_INFO
	.align		4
.L_91:
        /*0008*/ 	.byte	0x04, 0x17
        /*000a*/ 	.short	(.L_93 - .L_92)
.L_92:
        /*000c*/ 	.word	0x00000000
        /*0010*/ 	.short	0x0007
        /*0012*/ 	.short	0x0028
        /*0014*/ 	.byte	0x00, 0xf0, 0x11, 0x00


	//----- nvinfo : EIATTR_KPARAM_INFO
	.align		4
.L_93:
        /*0018*/ 	.byte	0x04, 0x17
        /*001a*/ 	.short	(.L_95 - .L_94)
.L_94:
        /*001c*/ 	.word	0x00000000
        /*0020*/ 	.short	0x0006
        /*0022*/ 	.short	0x0024
        /*0024*/ 	.byte	0x00, 0xf0, 0x11, 0x00


	//----- nvinfo : EIATTR_KPARAM_INFO
	.align		4
.L_95:
        /*0028*/ 	.byte	0x04, 0x17
        /*002a*/ 	.short	(.L_97 - .L_96)
.L_96:
        /*002c*/ 	.word	0x00000000
        /*0030*/ 	.short	0x0005
        /*0032*/ 	.short	0x0020
        /*0034*/ 	.byte	0x00, 0xf0, 0x11, 0x00


	//----- nvinfo : EIATTR_KPARAM_INFO
	.align		4
.L_97:
        /*0038*/ 	.byte	0x04, 0x17
        /*003a*/ 	.short	(.L_99 - .L_98)
.L_98:
        /*003c*/ 	.word	0x00000000
        /*0040*/ 	.short	0x0004
        /*0042*/ 	.short	0x001c
        /*0044*/ 	.byte	0x00, 0xf0, 0x11, 0x00


	//----- nvinfo : EIATTR_KPARAM_INFO
	.align		4
.L_99:
        /*0048*/ 	.byte	0x04, 0x17
        /*004a*/ 	.short	(.L_101 - .L_100)
.L_100:
        /*004c*/ 	.word	0x00000000
        /*0050*/ 	.short	0x0003
        /*0052*/ 	.short	0x0018
        /*0054*/ 	.byte	0x00, 0xf0, 0x11, 0x00


	//----- nvinfo : EIATTR_KPARAM_INFO
	.align		4
.L_101:
        /*0058*/ 	.byte	0x04, 0x17
        /*005a*/ 	.short	(.L_103 - .L_102)
.L_102:
        /*005c*/ 	.word	0x00000000
        /*0060*/ 	.short	0x0002
        /*0062*/ 	.short	0x0010
        /*0064*/ 	.byte	0x00, 0xf5, 0x21, 0x00


	//----- nvinfo : EIATTR_KPARAM_INFO
	.align		4
.L_103:
        /*0068*/ 	.byte	0x04, 0x17
        /*006a*/ 	.short	(.L_105 - .L_104)
.L_104:
        /*006c*/ 	.word	0x00000000
        /*0070*/ 	.short	0x0001
        /*0072*/ 	.short	0x0008
        /*0074*/ 	.byte	0x00, 0xf5, 0x21, 0x00


	//----- nvinfo : EIATTR_KPARAM_INFO
	.align		4
.L_105:
        /*0078*/ 	.byte	0x04, 0x17
        /*007a*/ 	.short	(.L_107 - .L_106)
.L_106:
        /*007c*/ 	.word	0x00000000
        /*0080*/ 	.short	0x0000
        /*0082*/ 	.short	0x0000
        /*0084*/ 	.byte	0x00, 0xf5, 0x21, 0x00


	//----- nvinfo : EIATTR_SPARSE_MMA_MASK
	.align		4
.L_107:
        /*0088*/ 	.byte	0x03, 0x50
        /*008a*/ 	.short	0x0000


	//----- nvinfo : EIATTR_MAXREG_COUNT
	.align		4
        /*008c*/ 	.byte	0x03, 0x1b
        /*008e*/ 	.short	0x00ff


	//----- nvinfo : EIATTR_MERCURY_ISA_VERSION
	.align		4
        /*0090*/ 	.byte	0x03, 0x5f
        /*0092*/ 	.short	0x0101


	//----- nvinfo : EIATTR_VRC_CTA_INIT_COUNT
	.align		4
        /*0094*/ 	.byte	0x02, 0x4a
	.zero		1
	.zero		1


	//----- nvinfo : EIATTR_EXIT_INSTR_OFFSETS
	.align		4
        /*0098*/ 	.byte	0x04, 0x1c
        /*009a*/ 	.short	(.L_109 - .L_108)


	//   ....[0]....
.L_108:
        /*009c*/ 	.word	0x000000a0


	//   ....[1]....
        /*00a0*/ 	.word	0x000002c0


	//----- nvinfo : EIATTR_CRS_STACK_SIZE
	.align		4
.L_109:
        /*00a4*/ 	.byte	0x04, 0x1e
        /*00a6*/ 	.short	(.L_111 - .L_110)
.L_110:
        /*00a8*/ 	.word	0x00000000


	//----- nvinfo : EIATTR_CBANK_PARAM_SIZE
	.align		4
.L_111:
        /*00ac*/ 	.byte	0x03, 0x19
        /*00ae*/ 	.short	0x002c


	//----- nvinfo : EIATTR_PARAM_CBANK
	.align		4
        /*00b0*/ 	.byte	0x04, 0x0a
        /*00b2*/ 	.short	(.L_113 - .L_112)
	.align		4
.L_112:
        /*00b4*/ 	.word	index@(.nv.constant0.sgd)
        /*00b8*/ 	.short	0x0380
        /*00ba*/ 	.short	0x002c


	//----- nvinfo : EIATTR_SW_WAR
	.align		4
.L_113:
        /*00bc*/ 	.byte	0x04, 0x36
        /*00be*/ 	.short	(.L_115 - .L_114)
.L_114:
        /*00c0*/ 	.word	0x00000008
.L_115:


//--------------------- .nv.info.adamw_bn         --------------------------
	.section	.nv.info.adamw_bn,"",@"SHT_CUDA_INFO"
	.sectionflags	@""
	.align	4


	//----- nvinfo : EIATTR_CUDA_API_VERSION
	.align		4
        /*0000*/ 	.byte	0x04, 0x37
        /*0002*/ 	.short	(.L_117 - .L_116)
.L_116:
        /*0004*/ 	.word	0x00000082


	//----- nvinfo : EIATTR_KPARAM_INFO
	.align		4
.L_117:
        /*0008*/ 	.byte	0x04, 0x17
        /*000a*/ 	.short	(.L_119 - .L_118)
.L_118:
        /*000c*/ 	.word	0x00000000
        /*0010*/ 	.short	0x000a
        /*0012*/ 	.short	0x0038
        /*0014*/ 	.byte	0x00, 0xf0, 0x11, 0x00


	//----- nvinfo : EIATTR_KPARAM_INFO
	.align		4
.L_119:
        /*0018*/ 	.byte	0x04, 0x17
        /*001a*/ 	.short	(.L_121 - .L_120)
.L_120:
        /*001c*/ 	.word	0x00000000
        /*0020*/ 	.short	0x0009
        /*0022*/ 	.short	0x0034
        /*0024*/ 	.byte	0x00, 0xf0, 0x11, 0x00


	//----- nvinfo : EIATTR_KPARAM_INFO
	.align		4
.L_121:
        /*0028*/ 	.byte	0x04, 0x17
        /*002a*/ 	.short	(.L_123 - .L_122)
.L_122:
        /*002c*/ 	.word	0x00000000
        /*0030*/ 	.short	0x0008
        /*0032*/ 	.short	0x0030
        /*0034*/ 	.byte	0x00, 0xf0, 0x11, 0x00


	//----- nvinfo : EIATTR_KPARAM_INFO
	.align		4
.L_123:
        /*0038*/ 	.byte	0x04, 0x17
        /*003a*/ 	.short	(.L_125 - .L_124)
.L_124:
        /*003c*/ 	.word	0x00000000
        /*0040*/ 	.short	0x0007
        /*0042*/ 	.short	0x002c
        /*0044*/ 	.byte	0x00, 0xf0, 0x11, 0x00


	//----- nvinfo : EIATTR_KPARAM_INFO
	.align		4
.L_125:
        /*0048*/ 	.byte	0x04, 0x17
        /*004a*/ 	.short	(.L_127 - .L_126)
.L_126:
        /*004c*/ 	.word	0x00000000
        /*0050*/ 	.short	0x0006
        /*0052*/ 	.short	0x0028
        /*0054*/ 	.byte	0x00, 0xf0, 0x11, 0x00


	//----- nvinfo : EIATTR_KPARAM_INFO
	.align		4
.L_127:
        /*0058*/ 	.byte	0x04, 0x17
        /*005a*/ 	.short	(.L_129 - .L_128)
.L_128:
        /*005c*/ 	.word	0x00000000
        /*0060*/ 	.short	0x0005
        /*0062*/ 	.short	0x0024
        /*0064*/ 	.byte	0x00, 0xf0, 0x11, 0x00


	//----- nvinfo : EIATTR_KPARAM_INFO
	.align		4
.L_129:
        /*0068*/ 	.byte	0x04, 0x17
        /*006a*/ 	.short	(.L_131 - .L_130)
.L_130:
        /*006c*/ 	.word	0x00000000
        /*0070*/ 	.short	0x0004
        /*0072*/ 	.short	0x0020
        /*0074*/ 	.byte	0x00, 0xf0, 0x11, 0x00


	//----- nvinfo : EIATTR_KPARAM_INFO
	.align		4
.L_131:
        /*0078*/ 	.byte	0x04, 0x17
        /*007a*/ 	.short	(.L_133 - .L_132)
.L_132:
        /*007c*/ 	.word	0x00000000
        /*0080*/ 	.short	0x0003
        /*0082*/ 	.short	0x0018
        /*0084*/ 	.byte	0x00, 0xf5, 0x21, 0x00


	//----- nvinfo : EIATTR_KPARAM_INFO
	.align		4
.L_133:
        /*0088*/ 	.byte	0x04, 0x17
        /*008a*/ 	.short	(.L_135 - .L_134)
.L_134:
        /*008c*/ 	.word	0x00000000
        /*0090*/ 	.short	0x0002
        /*0092*/ 	.short	0x0010
        /*0094*/ 	.byte	0x00, 0xf5, 0x21, 0x00


	//----- nvinfo : EIATTR_KPARAM_INFO
	.align		4
.L_135:
        /*0098*/ 	.byte	0x04, 0x17
        /*009a*/ 	.short	(.L_137 - .L_136)
.L_136:
        /*009c*/ 	.word	0x00000000
        /*00a0*/ 	.short	0x0001
        /*00a2*/ 	.short	0x0008
        /*00a4*/ 	.byte	0x00, 0xf5, 0x21, 0x00


	//----- nvinfo : EIATTR_KPARAM_INFO
	.align		4
.L_137:
        /*00a8*/ 	.byte	0x04, 0x17
        /*00aa*/ 	.short	(.L_139 - .L_138)
.L_138:
        /*00ac*/ 	.word	0x00000000
        /*00b0*/ 	.short	0x0000
        /*00b2*/ 	.short	0x0000
        /*00b4*/ 	.byte	0x00, 0xf5, 0x21, 0x00


	//----- nvinfo : EIATTR_SPARSE_MMA_MASK
	.align		4
.L_139:
        /*00b8*/ 	.byte	0x03, 0x50
        /*00ba*/ 	.short	0x0000


	//----- nvinfo : EIATTR_MAXREG_COUNT
	.align		4
        /*00bc*/ 	.byte	0x03, 0x1b
        /*00be*/ 	.short	0x00ff


	//----- nvinfo : EIATTR_MERCURY_ISA_VERSION
	.align		4
        /*00c0*/ 	.byte	0x03, 0x5f
        /*00c2*/ 	.short	0x0101


	//----- nvinfo : EIATTR_VRC_CTA_INIT_COUNT
	.align		4
        /*00c4*/ 	.byte	0x02, 0x4a
	.zero		1
	.zero		1


	//----- nvinfo : EIATTR_EXIT_INSTR_OFFSETS
	.align		4
        /*00c8*/ 	.byte	0x04, 0x1c
        /*00ca*/ 	.short	(.L_141 - .L_140)


	//   ....[0]....
.L_140:
        /*00cc*/ 	.word	0x000000a0


	//   ....[1]....
        /*00d0*/ 	.word	0x000012b0


	//----- nvinfo : EIATTR_CRS_STACK_SIZE
	.align		4
.L_141:
        /*00d4*/ 	.byte	0x04, 0x1e
        /*00d6*/ 	.short	(.L_143 - .L_142)
.L_142:
        /*00d8*/ 	.word	0x00000000


	//----- nvinfo : EIATTR_CBANK_PARAM_SIZE
	.align		4
.L_143:
        /*00dc*/ 	.byte	0x03, 0x19
        /*00de*/ 	.short	0x003c


	//----- nvinfo : EIATTR_PARAM_CBANK
	.align		4
        /*00e0*/ 	.byte	0x04, 0x0a
        /*00e2*/ 	.short	(.L_145 - .L_144)
	.align		4
.L_144:
        /*00e4*/ 	.word	index@(.nv.constant0.adamw_bn)
        /*00e8*/ 	.short	0x0380
        /*00ea*/ 	.short	0x003c


	//----- nvinfo : EIATTR_SW_WAR
	.align		4
.L_145:
        /*00ec*/ 	.byte	0x04, 0x36
        /*00ee*/ 	.short	(.L_147 - .L_146)
.L_146:
        /*00f0*/ 	.word	0x00000008
.L_147:


//--------------------- .nv.info.adam_bn          --------------------------
	.section	.nv.info.adam_bn,"",@"SHT_CUDA_INFO"
	.sectionflags	@""
	.align	4


	//----- nvinfo : EIATTR_CUDA_API_VERSION
	.align		4
        /*0000*/ 	.byte	0x04, 0x37
        /*0002*/ 	.short	(.L_149 - .L_148)
.L_148:
        /*0004*/ 	.word	0x00000082


	//----- nvinfo : EIATTR_KPARAM_INFO
	.align		4
.L_149:
        /*0008*/ 	.byte	0x04, 0x17
        /*000a*/ 	.short	(.L_151 - .L_150)
.L_150:
        /*000c*/ 	.word	0x00000000
        /*0010*/ 	.short	0x0009
        /*0012*/ 	.short	0x0034
        /*0014*/ 	.byte	0x00, 0xf0, 0x11, 0x00


	//----- nvinfo : EIATTR_KPARAM_INFO
	.align		4
.L_151:
        /*0018*/ 	.byte	0x04, 0x17
        /*001a*/ 	.short	(.L_153 - .L_152)
.L_152:
        /*001c*/ 	.word	0x00000000
        /*0020*/ 	.short	0x0008
        /*0022*/ 	.short	0x0030
        /*0024*/ 	.byte	0x00, 0xf0, 0x11, 0x00


	//----- nvinfo : EIATTR_KPARAM_INFO
	.align		4
.L_153:
        /*0028*/ 	.byte	0x04, 0x17
        /*002a*/ 	.short	(.L_155 - .L_154)
.L_154:
        /*002c*/ 	.word	0x00000000
        /*0030*/ 	.short	0x0007
        /*0032*/ 	.short	0x002c
        /*0034*/ 	.byte	0x00, 0xf0, 0x11, 0x00


	//----- nvinfo : EIATTR_KPARAM_INFO
	.align		4
.L_155:
        /*0038*/ 	.byte	0x04, 0x17
        /*003a*/ 	.short	(.L_157 - .L_156)
.L_156:
        /*003c*/ 	.word	0x00000000
        /*0040*/ 	.short	0x0006
        /*0042*/ 	.short	0x0028
        /*0044*/ 	.byte	0x00, 0xf0, 0x11, 0x00


	//----- nvinfo : EIATTR_KPARAM_INFO
	.align		4
.L_157:
        /*0048*/ 	.byte	0x04, 0x17
        /*004a*/ 	.short	(.L_159 - .L_158)
.L_158:
        /*004c*/ 	.word	0x00000000
        /*0050*/ 	.short	0x0005
        /*0052*/ 	.short	0x0024
        /*0054*/ 	.byte	0x00, 0xf0, 0x11, 0x00


	//----- nvinfo : EIATTR_KPARAM_INFO
	.align		4
.L_159:
        /*0058*/ 	.byte	0x04, 0x17
        /*005a*/ 	.short	(.L_161 - .L_160)
.L_160:
        /*005c*/ 	.word	0x00000000
        /*0060*/ 	.short	0x0004
        /*0062*/ 	.short	0x0020
        /*0064*/ 	.byte	0x00, 0xf0, 0x11, 0x00


	//----- nvinfo : EIATTR_KPARAM_INFO
	.align		4
.L_161:
        /*0068*/ 	.byte	0x04, 0x17
        /*006a*/ 	.short	(.L_163 - .L_162)
.L_162:
        /*006c*/ 	.word	0x00000000
        /*0070*/ 	.short	0x0003
        /*0072*/ 	.short	0x0018
        /*0074*/ 	.byte	0x00, 0xf5, 0x21, 0x00


	//----- nvinfo : EIATTR_KPARAM_INFO
	.align		4
.L_163:
        /*0078*/ 	.byte	0x04, 0x17
        /*007a*/ 	.short	(.L_165 - .L_164)
.L_164:
        /*007c*/ 	.word	0x00000000
        /*0080*/ 	.short	0x0002
        /*0082*/ 	.short	0x0010
        /*0084*/ 	.byte	0x00, 0xf5, 0x21, 0x00


	//----- nvinfo : EIATTR_KPARAM_INFO
	.align		4
.L_165:
        /*0088*/ 	.byte	0x04, 0x17
        /*008a*/ 	.short	(.L_167 - .L_166)
.L_166:
        /*008c*/ 	.word	0x00000000
        /*0090*/ 	.short	0x0001
        /*0092*/ 	.short	0x0008
        /*0094*/ 	.byte	0x00, 0xf5, 0x21, 0x00


	//----- nvinfo : EIATTR_KPARAM_INFO
	.align		4
.L_167:
        /*0098*/ 	.byte	0x04, 0x17
        /*009a*/ 	.short	(.L_169 - .L_168)
.L_168:
        /*009c*/ 	.word	0x00000000
        /*00a0*/ 	.short	0x0000
        /*00a2*/ 	.short	0x0000
        /*00a4*/ 	.byte	0x00, 0xf5, 0x21, 0x00


	//----- nvinfo : EIATTR_SPARSE_MMA_MASK
	.align		4
.L_169:
        /*00a8*/ 	.byte	0x03, 0x50
        /*00aa*/ 	.short	0x0000


	//----- nvinfo : EIATTR_MAXREG_COUNT
	.align		4
        /*00ac*/ 	.byte	0x03, 0x1b
        /*00ae*/ 	.short	0x00ff


	//----- nvinfo : EIATTR_MERCURY_ISA_VERSION
	.align		4
        /*00b0*/ 	.byte	0x03, 0x5f
        /*00b2*/ 	.short	0x0101


	//----- nvinfo : EIATTR_VRC_CTA_INIT_COUNT
	.align		4
        /*00b4*/ 	.byte	0x02, 0x4a
	.zero		1
	.zero		1


	//----- nvinfo : EIATTR_EXIT_INSTR_OFFSETS
	.align		4
        /*00b8*/ 	.byte	0x04, 0x1c
        /*00ba*/ 	.short	(.L_171 - .L_170)


	//   ....[0]....
.L_170:
        /*00bc*/ 	.word	0x000000a0


	//   ....[1]....
        /*00c0*/ 	.word	0x000012b0


	//----- nvinfo : EIATTR_CRS_STACK_SIZE
	.align		4
.L_171:
        /*00c4*/ 	.byte	0x04, 0x1e
        /*00c6*/ 	.short	(.L_173 - .L_172)
.L_172:
        /*00c8*/ 	.word	0x00000000


	//----- nvinfo : EIATTR_CBANK_PARAM_SIZE
	.align		4
.L_173:
        /*00cc*/ 	.byte	0x03, 0x19
        /*00ce*/ 	.short	0x0038


	//----- nvinfo : EIATTR_PARAM_CBANK
	.align		4
        /*00d0*/ 	.byte	0x04, 0x0a
        /*00d2*/ 	.short	(.L_175 - .L_174)
	.align		4
.L_174:
        /*00d4*/ 	.word	index@(.nv.constant0.adam_bn)
        /*00d8*/ 	.short	0x0380
        /*00da*/ 	.short	0x0038


	//----- nvinfo : EIATTR_SW_WAR
	.align		4
.L_175:
        /*00dc*/ 	.byte	0x04, 0x36
        /*00de*/ 	.short	(.L_177 - .L_176)
.L_176:
        /*00e0*/ 	.word	0x00000008
.L_177:


//--------------------- .nv.info.adamw            --------------------------
	.section	.nv.info.adamw,"",@"SHT_CUDA_INFO"
	.sectionflags	@""
	.align	4


	//----- nvinfo : EIATTR_CUDA_API_VERSION
	.align		4
        /*0000*/ 	.byte	0x04, 0x37
        /*0002*/ 	.short	(.L_179 - .L_178)
.L_178:
        /*0004*/ 	.word	0x00000082


	//----- nvinfo : EIATTR_KPARAM_INFO
	.align		4
.L_179:
        /*0008*/ 	.byte	0x04, 0x17
        /*000a*/ 	.short	(.L_181 - .L_180)
.L_180:
        /*000c*/ 	.word	0x00000000
        /*0010*/ 	.short	0x000a
        /*0012*/ 	.short	0x0038
        /*0014*/ 	.byte	0x00, 0xf0, 0x11, 0x00


	//----- nvinfo : EIATTR_KPARAM_INFO
	.align		4
.L_181:
        /*0018*/ 	.byte	0x04, 0x17
        /*001a*/ 	.short	(.L_183 - .L_182)
.L_182:
        /*001c*/ 	.word	0x00000000
        /*0020*/ 	.short	0x0009
        /*0022*/ 	.short	0x0034
        /*0024*/ 	.byte	0x00, 0xf0, 0x11, 0x00


	//----- nvinfo : EIATTR_KPARAM_INFO
	.align		4
.L_183:
        /*0028*/ 	.byte	0x04, 0x17
        /*002a*/ 	.short	(.L_185 - .L_184)
.L_184:
        /*002c*/ 	.word	0x00000000
        /*0030*/ 	.short	0x0008
        /*0032*/ 	.short	0x0030
        /*0034*/ 	.byte	0x00, 0xf0, 0x11, 0x00


	//----- nvinfo : EIATTR_KPARAM_INFO
	.align		4
.L_185:
        /*0038*/ 	.byte	0x04, 0x17
        /*003a*/ 	.short	(.L_187 - .L_186)
.L_186:
        /*003c*/ 	.word	0x00000000
        /*0040*/ 	.short	0x0007
        /*0042*/ 	.short	0x002c
        /*0044*/ 	.byte	0x00, 0xf0, 0x11, 0x00


	//----- nvinfo : EIATTR_KPARAM_INFO
	.align		4
.L_187:
        /*0048*/ 	.byte	0x04, 0x17
        /*004a*/ 	.short	(.L_189 - .L_188)
.L_188:
        /*004c*/ 	.word	0x00000000
        /*0050*/ 	.short	0x0006
        /*0052*/ 	.short	0x0028
        /*0054*/ 	.byte	0x00, 0xf0, 0x11, 0x00


	//----- nvinfo : EIATTR_KPARAM_INFO
	.align		4
.L_189:
        /*0058*/ 	.byte	0x04, 0x17
        /*005a*/ 	.short	(.L_191 - .L_190)
.L_190:
        /*005c*/ 	.word	0x00000000
        /*0060*/ 	.short	0x0005
        /*0062*/ 	.short	0x0024
        /*0064*/ 	.byte	0x00, 0xf0, 0x11, 0x00


	//----- nvinfo : EIATTR_KPARAM_INFO
	.align		4
.L_191:
        /*0068*/ 	.byte	0x04, 0x17
        /*006a*/ 	.short	(.L_193 - .L_192)
.L_192:
        /*006c*/ 	.word	0x00000000
        /*0070*/ 	.short	0x0004
        /*0072*/ 	.short	0x0020
        /*0074*/ 	.byte	0x00, 0xf0, 0x11, 0x00


	//----- nvinfo : EIATTR_KPARAM_INFO
	.align		4
.L_193:
        /*0078*/ 	.byte	0x04, 0x17
        /*007a*/ 	.short	(.L_195 - .L_194)
.L_194:
        /*007c*/ 	.word	0x00000000
        /*0080*/ 	.short	0x0003
        /*0082*/ 	.short	0x0018
        /*0084*/ 	.byte	0x00, 0xf5, 0x21, 0x00


	//----- nvinfo : EIATTR_KPARAM_INFO
	.align		4
.L_195:
        /*0088*/ 	.byte	0x04, 0x17
        /*008a*/ 	.short	(.L_197 - .L_196)
.L_196:
        /*008c*/ 	.word	0x00000000
        /*0090*/ 	.short	0x0002
        /*0092*/ 	.short	0x0010
        /*0094*/ 	.byte	0x00, 0xf5, 0x21, 0x00


	//----- nvinfo : EIATTR_KPARAM_INFO
	.align		4
.L_197:
        /*0098*/ 	.byte	0x04, 0x17
        /*009a*/ 	.short	(.L_199 - .L_198)
.L_198:
        /*009c*/ 	.word	0x00000000
        /*00a0*/ 	.short	0x0001
        /*00a2*/ 	.short	0x0008
        /*00a4*/ 	.byte	0x00, 0xf5, 0x21, 0x00


	//----- nvinfo : EIATTR_KPARAM_INFO
	.align		4
.L_199:
        /*00a8*/ 	.byte	0x04, 0x17
        /*00aa*/ 	.short	(.L_201 - .L_200)
.L_200:
        /*00ac*/ 	.word	0x00000000
        /*00b0*/ 	.short	0x0000
        /*00b2*/ 	.short	0x0000
        /*00b4*/ 	.byte	0x00, 0xf5, 0x21, 0x00


	//----- nvinfo : EIATTR_SPARSE_MMA_MASK
	.align		4
.L_201:
        /*00b8*/ 	.byte	0x03, 0x50
        /*00ba*/ 	.short	0x0000


	//----- nvinfo : EIATTR_MAXREG_COUNT
	.align		4
        /*00bc*/ 	.byte	0x03, 0x1b
        /*00be*/ 	.short	0x00ff


	//----- nvinfo : EIATTR_MERCURY_ISA_VERSION
	.align		4
        /*00c0*/ 	.byte	0x03, 0x5f
        /*00c2*/ 	.short	0x0101


	//----- nvinfo : EIATTR_VRC_CTA_INIT_COUNT
	.align		4
        /*00c4*/ 	.byte	0x02, 0x4a
	.zero		1
	.zero		1


	//----- nvinfo : EIATTR_EXIT_INSTR_OFFSETS
	.align		4
        /*00c8*/ 	.byte	0x04, 0x1c
        /*00ca*/ 	.short	(.L_203 - .L_202)


	//   ....[0]....
.L_202:
        /*00cc*/ 	.word	0x000000a0


	//   ....[1]....
        /*00d0*/ 	.word	0x00001310


	//----- nvinfo : EIATTR_CRS_STACK_SIZE
	.align		4
.L_203:
        /*00d4*/ 	.byte	0x04, 0x1e
        /*00d6*/ 	.short	(.L_205 - .L_204)
.L_204:
        /*00d8*/ 	.word	0x00000000


	//----- nvinfo : EIATTR_CBANK_PARAM_SIZE
	.align		4
.L_205:
        /*00dc*/ 	.byte	0x03, 0x19
        /*00de*/ 	.short	0x003c


	//----- nvinfo : EIATTR_PARAM_CBANK
	.align		4
        /*00e0*/ 	.byte	0x04, 0x0a
        /*00e2*/ 	.short	(.L_207 - .L_206)
	.align		4
.L_206:
        /*00e4*/ 	.word	index@(.nv.constant0.adamw)
        /*00e8*/ 	.short	0x0380
        /*00ea*/ 	.short	0x003c


	//----- nvinfo : EIATTR_SW_WAR
	.align		4
.L_207:
        /*00ec*/ 	.byte	0x04, 0x36
        /*00ee*/ 	.short	(.L_209 - .L_208)
.L_208:
        /*00f0*/ 	.word	0x00000008
.L_209:


//--------------------- .nv.info.adam             --------------------------
	.section	.nv.info.adam,"",@"SHT_CUDA_INFO"
	.sectionflags	@""
	.align	4


	//----- nvinfo : EIATTR_CUDA_API_VERSION
	.align		4
        /*0000*/ 	.byte	0x04, 0x37
        /*0002*/ 	.short	(.L_211 - .L_210)
.L_210:
        /*0004*/ 	.word	0x00000082


	//----- nvinfo : EIATTR_KPARAM_INFO
	.align		4
.L_211:
        /*0008*/ 	.byte	0x04, 0x17
        /*000a*/ 	.short	(.L_213 - .L_212)
.L_212:
        /*000c*/ 	.word	0x00000000
        /*0010*/ 	.short	0x0009
        /*0012*/ 	.short	0x0034
        /*0014*/ 	.byte	0x00, 0xf0, 0x11, 0x00


	//----- nvinfo : EIATTR_KPARAM_INFO
	.align		4
.L_213:
        /*0018*/ 	.byte	0x04, 0x17
        /*001a*/ 	.short	(.L_215 - .L_214)
.L_214:
        /*001c*/ 	.word	0x00000000
        /*0020*/ 	.short	0x0008
        /*0022*/ 	.short	0x0030
        /*0024*/ 	.byte	0x00, 0xf0, 0x11, 0x00


	//----- nvinfo : EIATTR_KPARAM_INFO
	.align		4
.L_215:
        /*0028*/ 	.byte	0x04, 0x17
        /*002a*/ 	.short	(.L_217 - .L_216)
.L_216:
        /*002c*/ 	.word	0x00000000
        /*0030*/ 	.short	0x0007
        /*0032*/ 	.short	0x002c
        /*0034*/ 	.byte	0x00, 0xf0, 0x11, 0x00


	//----- nvinfo : EIATTR_KPARAM_INFO
	.align		4
.L_217:
        /*0038*/ 	.byte	0x04, 0x17
        /*003a*/ 	.short	(.L_219 - .L_218)
.L_218:
        /*003c*/ 	.word	0x00000000
        /*0040*/ 	.short	0x0006
        /*0042*/ 	.short	0x0028
        /*0044*/ 	.byte	0x00, 0xf0, 0x11, 0x00


	//----- nvinfo : EIATTR_KPARAM_INFO
	.align		4
.L_219:
        /*0048*/ 	.byte	0x04, 0x17
        /*004a*/ 	.short	(.L_221 - .L_220)
.L_220:
        /*004c*/ 	.word	0x00000000
        /*0050*/ 	.short	0x0005
        /*0052*/ 	.short	0x0024
        /*0054*/ 	.byte	0x00, 0xf0, 0x11, 0x00


	//----- nvinfo : EIATTR_KPARAM_INFO
	.align		4
.L_221:
        /*0058*/ 	.byte	0x04, 0x17
        /*005a*/ 	.short	(.L_223 - .L_222)
.L_222:
        /*005c*/ 	.word	0x00000000
        /*0060*/ 	.short	0x0004
        /*0062*/ 	.short	0x0020
        /*0064*/ 	.byte	0x00, 0xf0, 0x11, 0x00


	//----- nvinfo : EIATTR_KPARAM_INFO
	.align		4
.L_223:
        /*0068*/ 	.byte	0x04, 0x17
        /*006a*/ 	.short	(.L_225 - .L_224)
.L_224:
        /*006c*/ 	.word	0x00000000
        /*0070*/ 	.short	0x0003
        /*0072*/ 	.short	0x0018
        /*0074*/ 	.byte	0x00, 0xf5, 0x21, 0x00


	//----- nvinfo : EIATTR_KPARAM_INFO
	.align		4
.L_225:
        /*0078*/ 	.byte	0x04, 0x17
        /*007a*/ 	.short	(.L_227 - .L_226)
.L_226:
        /*007c*/ 	.word	0x00000000
        /*0080*/ 	.short	0x0002
        /*0082*/ 	.short	0x0010
        /*0084*/ 	.byte	0x00, 0xf5, 0x21, 0x00


	//----- nvinfo : EIATTR_KPARAM_INFO
	.align		4
.L_227:
        /*0088*/ 	.byte	0x04, 0x17
        /*008a*/ 	.short	(.L_229 - .L_228)
.L_228:
        /*008c*/ 	.word	0x00000000
        /*0090*/ 	.short	0x0001
        /*0092*/ 	.short	0x0008
        /*0094*/ 	.byte	0x00, 0xf5, 0x21, 0x00


	//----- nvinfo : EIATTR_KPARAM_INFO
	.align		4
.L_229:
        /*0098*/ 	.byte	0x04, 0x17
        /*009a*/ 	.short	(.L_231 - .L_230)
.L_230:
        /*009c*/ 	.word	0x00000000
        /*00a0*/ 	.short	0x0000
        /*00a2*/ 	.short	0x0000
        /*00a4*/ 	.byte	0x00, 0xf5, 0x21, 0x00


	//----- nvinfo : EIATTR_SPARSE_MMA_MASK
	.align		4
.L_231:
        /*00a8*/ 	.byte	0x03, 0x50
        /*00aa*/ 	.short	0x0000


	//----- nvinfo : EIATTR_MAXREG_COUNT
	.align		4
        /*00ac*/ 	.byte	0x03, 0x1b
        /*00ae*/ 	.short	0x00ff


	//----- nvinfo : EIATTR_MERCURY_ISA_VERSION
	.align		4
        /*00b0*/ 	.byte	0x03, 0x5f
        /*00b2*/ 	.short	0x0101


	//----- nvinfo : EIATTR_VRC_CTA_INIT_COUNT
	.align		4
        /*00b4*/ 	.byte	0x02, 0x4a
	.zero		1
	.zero		1


	//----- nvinfo : EIATTR_EXIT_INSTR_OFFSETS
	.align		4
        /*00b8*/ 	.byte	0x04, 0x1c
        /*00ba*/ 	.short	(.L_233 - .L_232)


	//   ....[0]....
.L_232:
        /*00bc*/ 	.word	0x000000a0


	//   ....[1]....
        /*00c0*/ 	.word	0x000012a0


	//----- nvinfo : EIATTR_CRS_STACK_SIZE
	.align		4
.L_233:
        /*00c4*/ 	.byte	0x04, 0x1e
        /*00c6*/ 	.short	(.L_235 - .L_234)
.L_234:
        /*00c8*/ 	.word	0x00000000


	//----- nvinfo : EIATTR_CBANK_PARAM_SIZE
	.align		4
.L_235:
        /*00cc*/ 	.byte	0x03, 0x19
        /*00ce*/ 	.short	0x0038


	//----- nvinfo : EIATTR_PARAM_CBANK
	.align		4
        /*00d0*/ 	.byte	0x04, 0x0a
        /*00d2*/ 	.short	(.L_237 - .L_236)
	.align		4
.L_236:
        /*00d4*/ 	.word	index@(.nv.constant0.adam)
        /*00d8*/ 	.short	0x0380
        /*00da*/ 	.short	0x0038


	//----- nvinfo : EIATTR_SW_WAR
	.align		4
.L_237:
        /*00dc*/ 	.byte	0x04, 0x36
        /*00de*/ 	.short	(.L_239 - .L_238)
.L_238:
        /*00e0*/ 	.word	0x00000008
.L_239:


//--------------------- .nv.callgraph             --------------------------
	.section	.nv.callgraph,"",@"SHT_CUDA_CALLGRAPH"
	.align	4
	.sectionentsize	8
	.align		4
        /*0000*/ 	.word	0x00000000
	.align		4
        /*0004*/ 	.word	0xffffffff
	.align		4
        /*0008*/ 	.word	0x00000000
	.align		4
        /*000c*/ 	.word	0xfffffffe
	.align		4
        /*0010*/ 	.word	0x00000000
	.align		4
        /*0014*/ 	.word	0xfffffffd
	.align		4
        /*0018*/ 	.word	0x00000000
	.align		4
        /*001c*/ 	.word	0xfffffffc


//--------------------- .text.sgd_bn              --------------------------
	.section	.text.sgd_bn,"ax",@progbits
	.align	128
        .global         sgd_bn
        .type           sgd_bn,@function
        .size           sgd_bn,(.L_x_148 - sgd_bn)
        .other          sgd_bn,@"STO_CUDA_ENTRY STV_DEFAULT"
sgd_bn:
.text.sgd_bn:
[----:B------:R-:W-:Y:S01]  /*0000*/  LDC R1, c[0x0][0x37c] ;  /* 0x0000df00ff017b82 */ /* 0x000fe20000000800 */
[----:B------:R-:W0:Y:S07]  /*0010*/  S2R R3, SR_TID.X ;  /* 0x0000000000037919 */ /* 0x000e2e0000002100 */
[----:B------:R-:W-:Y:S01]  /*0020*/  S2UR UR4, SR_CTAID.X ;  /* 0x00000000000479c3 */ /* 0x000fe20000002500 */
[----:B------:R-:W1:Y:S01]  /*0030*/  LDCU UR6, c[0x0][0x370] ;  /* 0x00006e00ff0677ac */ /* 0x000e620008000800 */
[----:B------:R-:W2:Y:S06]  /*0040*/  LDCU UR7, c[0x0][0x3a4] ;  /* 0x00007480ff0777ac */ /* 0x000eac0008000800 */
[----:B------:R-:W1:Y:S08]  /*0050*/  S2UR UR5, SR_CTAID.Y ;  /* 0x00000000000579c3 */ /* 0x000e700000002600 */
[----:B------:R-:W0:Y:S01]  /*0060*/  LDC R2, c[0x0][0x360] ;  /* 0x0000d800ff027b82 */ /* 0x000e220000000800 */
[----:B-1----:R-:W-:-:S06]  /*0070*/  UIMAD UR4, UR5, UR6, UR4 ;  /* 0x00000006050472a4 */ /* 0x002fcc000f8e0204 */
[----:B0-----:R-:W-:-:S05]  /*0080*/  IMAD R2, R2, UR4, R3 ;  /* 0x0000000402027c24 */ /* 0x001fca000f8e0203 */
[----:B--2---:R-:W-:-:S13]  /*0090*/  ISETP.GE.AND P0, PT, R2, UR7, PT ;  /* 0x0000000702007c0c */ /* 0x004fda000bf06270 */
[----:B------:R-:W-:Y:S05]  /*00a0*/  @P0 EXIT ;  /* 0x000000000000094d */ /* 0x000fea0003800000 */
[----:B------:R-:W0:Y:S01]  /*00b0*/  LDC.64 R4, c[0x0][0x390] ;  /* 0x0000e400ff047b82 */ /* 0x000e220000000a00 */
[----:B------:R-:W1:Y:S01]  /*00c0*/  LDCU.64 UR4, c[0x0][0x358] ;  /* 0x00006b00ff0477ac */ /* 0x000e620008000a00 */
[----:B------:R-:W2:Y:S01]  /*00d0*/  LDCU UR6, c[0x0][0x3a8] ;  /* 0x00007500ff0677ac */ /* 0x000ea20008000800 */
[----:B0-----:R-:W-:-:S05]  /*00e0*/  IMAD.WIDE R4, R2, 0x4, R4 ;  /* 0x0000000402047825 */ /* 0x001fca00078e0204 */
[----:B-1----:R0:W5:Y:S01]  /*00f0*/  LDG.E R6, desc[UR4][R4.64] ;  /* 0x0000000404067981 */ /* 0x002162000c1e1900 */
[----:B--2---:R-:W-:Y:S01]  /*0100*/  I2FP.F32.S32 R9, UR6 ;  /* 0x0000000600097c45 */ /* 0x004fe20008201400 */
[----:B------:R-:W1:Y:S03]  /*0110*/  LDCU UR6, c[0x0][0x3a0] ;  /* 0x00007400ff0677ac */ /* 0x000e660008000800 */
[----:B------:R-:W2:Y:S01]  /*0120*/  MUFU.RCP R0, R9 ;  /* 0x0000000900007308 */ /* 0x000ea20000001000 */
[----:B-1----:R-:W-:Y:S02]  /*0130*/  IMAD.U32 R10, RZ, RZ, UR6 ;  /* 0x00000006ff0a7e24 */ /* 0x002fe4000f8e00ff */
[----:B--2---:R-:W-:-:S05]  /*0140*/  FFMA R3, -R9, R0, 1 ;  /* 0x3f80000009037423 */ /* 0x004fca0000000100 */
[----:B------:R-:W1:Y:S01]  /*0150*/  FCHK P0, R10, R9 ;  /* 0x000000090a007302 */ /* 0x000e620000000000 */
[----:B------:R-:W-:-:S04]  /*0160*/  FFMA R0, R0, R3, R0 ;  /* 0x0000000300007223 */ /* 0x000fc80000000000 */
[----:B------:R-:W-:-:S04]  /*0170*/  FFMA R3, R0, UR6, RZ ;  /* 0x0000000600037c23 */ /* 0x000fc800080000ff */
[----:B------:R-:W-:-:S04]  /*0180*/  FFMA R8, -R9, R3, UR6 ;  /* 0x0000000609087e23 */ /* 0x000fc80008000103 */
[----:B------:R-:W-:Y:S01]  /*0190*/  FFMA R3, R0, R8, R3 ;  /* 0x0000000800037223 */ /* 0x000fe20000000003 */
[----:B01----:R-:W-:Y:S06]  /*01a0*/  @!P0 BRA `(.L_x_0) ;  /* 0x00000000000c8947 */ /* 0x003fec0003800000 */
[----:B------:R-:W-:-:S07]  /*01b0*/  MOV R8, 0x1d0 ;  /* 0x000001d000087802 */ /* 0x000fce0000000f00 */
[----:B-----5:R-:W-:Y:S05]  /*01c0*/  CALL.REL.NOINC `($__internal_0_$__cuda_sm3x_div_rn_noftz_f32_slowpath) ;  /* 0x0000000000347944 */ /* 0x020fea0003c00000 */
[----:B------:R-:W-:-:S07]  /*01d0*/  IMAD.MOV.U32 R3, RZ, RZ, R0 ;  /* 0x000000ffff037224 */ /* 0x000fce00078e0000 */
.L_x_0:
[----:B------:R-:W0:Y:S01]  /*01e0*/  LDC.64 R8, c[0x0][0x388] ;  /* 0x0000e200ff087b82 */ /* 0x000e220000000a00 */
[----:B------:R-:W1:Y:S07]  /*01f0*/  LDCU UR6, c[0x0][0x398] ;  /* 0x00007300ff0677ac */ /* 0x000e6e0008000800 */
[----:B------:R-:W2:Y:S01]  /*0200*/  LDC.64 R10, c[0x0][0x380] ;  /* 0x0000e000ff0a7b82 */ /* 0x000ea20000000a00 */
[----:B0-----:R-:W-:-:S05]  /*0210*/  IMAD.WIDE R8, R2, 0x4, R8 ;  /* 0x0000000402087825 */ /* 0x001fca00078e0208 */
[----:B------:R-:W3:Y:S02]  /*0220*/  LDG.E R7, desc[UR4][R8.64] ;  /* 0x0000000408077981 */ /* 0x000ee4000c1e1900 */
[----:B---3-5:R-:W-:Y:S01]  /*0230*/  FFMA R7, R7, -R3, R6 ;  /* 0x8000000307077223 */ /* 0x028fe20000000006 */
[----:B--2---:R-:W-:-:S04]  /*0240*/  IMAD.WIDE R2, R2, 0x4, R10 ;  /* 0x0000000402027825 */ /* 0x004fc800078e020a */
[----:B------:R-:W-:Y:S04]  /*0250*/  STG.E desc[UR4][R4.64], R7 ;  /* 0x0000000704007986 */ /* 0x000fe8000c101904 */
[----:B------:R-:W1:Y:S02]  /*0260*/  LDG.E R2, desc[UR4][R2.64] ;  /* 0x0000000402027981 */ /* 0x000e64000c1e1900 */
[----:B-1----:R-:W-:-:S05]  /*0270*/  FMUL R11, R2, UR6 ;  /* 0x00000006020b7c20 */ /* 0x002fca0008400000 */
[----:B------:R-:W-:Y:S01]  /*0280*/  STG.E desc[UR4][R8.64], R11 ;  /* 0x0000000b08007986 */ /* 0x000fe2000c101904 */
[----:B------:R-:W-:Y:S05]  /*0290*/  EXIT ;  /* 0x000000000000794d */ /* 0x000fea0003800000 */
        .weak           $__internal_0_$__cuda_sm3x_div_rn_noftz_f32_slowpath
        .type           $__internal_0_$__cuda_sm3x_div_rn_noftz_f32_slowpath,@function
        .size           $__internal_0_$__cuda_sm3x_div_rn_noftz_f32_slowpath,(.L_x_148 - $__internal_0_$__cuda_sm3x_div_rn_noftz_f32_slowpath)
$__internal_0_$__cuda_sm3x_div_rn_noftz_f32_slowpath:
[----:B------:R-:W0:Y:S01]  /*02a0*/  LDC R3, c[0x0][0x3a0] ;  /* 0x0000e800ff037b82 */ /* 0x000e220000000800 */
[----:B------:R-:W-:-:S04]  /*02b0*/  SHF.R.U32.HI R0, RZ, 0x17, R9 ;  /* 0x00000017ff007819 */ /* 0x000fc80000011609 */
[----:B------:R-:W-:-:S03]  /*02c0*/  LOP3.LUT R11, R0, 0xff, RZ, 0xc0, !PT ;  /* 0x000000ff000b7812 */ /* 0x000fc600078ec0ff */
[----:B------:R-:W1:Y:S02]  /*02d0*/  LDC R12, c[0x0][0x3a0] ;  /* 0x0000e800ff0c7b82 */ /* 0x000e640000000800 */
[----:B------:R-:W-:-:S05]  /*02e0*/  VIADD R14, R11, 0xffffffff ;  /* 0xffffffff0b0e7836 */ /* 0x000fca0000000000 */
[----:B------:R-:W-:Y:S02]  /*02f0*/  ISETP.GT.U32.AND P0, PT, R14, 0xfd, PT ;  /* 0x000000fd0e00780c */ /* 0x000fe40003f04070 */
[----:B0-----:R-:W-:-:S04]  /*0300*/  SHF.R.U32.HI R0, RZ, 0x17, R3 ;  /* 0x00000017ff007819 */ /* 0x001fc80000011603 */
[----:B------:R-:W-:-:S05]  /*0310*/  LOP3.LUT R10, R0, 0xff, RZ, 0xc0, !PT ;  /* 0x000000ff000a7812 */ /* 0x000fca00078ec0ff */
[----:B------:R-:W-:-:S05]  /*0320*/  VIADD R13, R10, 0xffffffff ;  /* 0xffffffff0a0d7836 */ /* 0x000fca0000000000 */
[----:B------:R-:W-:-:S13]  /*0330*/  ISETP.GT.U32.OR P0, PT, R13, 0xfd, P0 ;  /* 0x000000fd0d00780c */ /* 0x000fda0000704470 */
[----:B------:R-:W-:Y:S01]  /*0340*/  @!P0 IMAD.MOV.U32 R7, RZ, RZ, RZ ;  /* 0x000000ffff078224 */ /* 0x000fe200078e00ff */
[----:B-1----:R-:W-:Y:S06]  /*0350*/  @!P0 BRA `(.L_x_1) ;  /* 0x0000000000608947 */ /* 0x002fec0003800000 */
[----:B------:R-:W-:Y:S01]  /*0360*/  FSETP.GTU.FTZ.AND P0, PT, |R3|, +INF , PT ;  /* 0x7f8000000300780b */ /* 0x000fe20003f1c200 */
[----:B------:R-:W-:Y:S01]  /*0370*/  IMAD.MOV.U32 R0, RZ, RZ, R9 ;  /* 0x000000ffff007224 */ /* 0x000fe200078e0009 */
[----:B------:R-:W-:-:S04]  /*0380*/  FSETP.GTU.FTZ.AND P1, PT, |R9|, +INF , PT ;  /* 0x7f8000000900780b */ /* 0x000fc80003f3c200 */
[----:B------:R-:W-:-:S13]  /*0390*/  PLOP3.LUT P0, PT, P0, P1, PT, 0xf8, 0x8f ;  /* 0x00000000008f781c */ /* 0x000fda0000703f70 */
[----:B------:R-:W-:Y:S05]  /*03a0*/  @P0 BRA `(.L_x_2) ;  /* 0x0000000400440947 */ /* 0x000fea0003800000 */
[----:B------:R-:W-:-:S13]  /*03b0*/  LOP3.LUT P0, RZ, R9, 0x7fffffff, R12, 0xc8, !PT ;  /* 0x7fffffff09ff7812 */ /* 0x000fda000780c80c */
[----:B------:R-:W-:Y:S05]  /*03c0*/  @!P0 BRA `(.L_x_3) ;  /* 0x0000000400348947 */ /* 0x000fea0003800000 */
[C---:B------:R-:W-:Y:S02]  /*03d0*/  FSETP.NEU.FTZ.AND P2, PT, |R3|.reuse, +INF , PT ;  /* 0x7f8000000300780b */ /* 0x040fe40003f5d200 */
[----:B------:R-:W-:Y:S02]  /*03e0*/  FSETP.NEU.FTZ.AND P1, PT, |R0|, +INF , PT ;  /* 0x7f8000000000780b */ /* 0x000fe40003f3d200 */
[----:B------:R-:W-:-:S11]  /*03f0*/  FSETP.NEU.FTZ.AND P0, PT, |R3|, +INF , PT ;  /* 0x7f8000000300780b */ /* 0x000fd60003f1d200 */
[----:B------:R-:W-:Y:S05]  /*0400*/  @!P1 BRA !P2, `(.L_x_3) ;  /* 0x0000000400249947 */ /* 0x000fea0005000000 */
[----:B------:R-:W-:-:S04]  /*0410*/  LOP3.LUT P2, RZ, R12, 0x7fffffff, RZ, 0xc0, !PT ;  /* 0x7fffffff0cff7812 */ /* 0x000fc8000784c0ff */
[----:B------:R-:W-:-:S13]  /*0420*/  PLOP3.LUT P1, PT, P1, P2, PT, 0x2f, 0xf2 ;  /* 0x0000000000f2781c */ /* 0x000fda0000f24577 */
[----:B------:R-:W-:Y:S05]  /*0430*/  @P1 BRA `(.L_x_4) ;  /* 0x0000000400101947 */ /* 0x000fea0003800000 */
[----:B------:R-:W-:-:S04]  /*0440*/  LOP3.LUT P1, RZ, R9, 0x7fffffff, RZ, 0xc0, !PT ;  /* 0x7fffffff09ff7812 */ /* 0x000fc8000782c0ff */
[----:B------:R-:W-:-:S13]  /*0450*/  PLOP3.LUT P0, PT, P0, P1, PT, 0x2f, 0xf2 ;  /* 0x0000000000f2781c */ /* 0x000fda0000702577 */
[----:B------:R-:W-:Y:S05]  /*0460*/  @P0 BRA `(.L_x_5) ;  /* 0x0000000000f80947 */ /* 0x000fea0003800000 */
[----:B------:R-:W-:Y:S02]  /*0470*/  ISETP.GE.AND P0, PT, R13, RZ, PT ;  /* 0x000000ff0d00720c */ /* 0x000fe40003f06270 */
[----:B------:R-:W-:-:S11]  /*0480*/  ISETP.GE.AND P1, PT, R14, RZ, PT ;  /* 0x000000ff0e00720c */ /* 0x000fd60003f26270 */
[----:B------:R-:W-:Y:S02]  /*0490*/  @P0 IMAD.MOV.U32 R7, RZ, RZ, RZ ;  /* 0x000000ffff070224 */ /* 0x000fe400078e00ff */
[----:B------:R-:W-:Y:S01]  /*04a0*/  @!P0 FFMA R12, R3, 1.84467440737095516160e+19, RZ ;  /* 0x5f800000030c8823 */ /* 0x000fe200000000ff */
[----:B------:R-:W-:Y:S02]  /*04b0*/  @!P0 IMAD.MOV.U32 R7, RZ, RZ, -0x40 ;  /* 0xffffffc0ff078424 */ /* 0x000fe400078e00ff */
[----:B------:R-:W-:Y:S02]  /*04c0*/  @!P1 FFMA R9, R0, 1.84467440737095516160e+19, RZ ;  /* 0x5f80000000099823 */ /* 0x000fe400000000ff */
[----:B------:R-:W-:-:S07]  /*04d0*/  @!P1 VIADD R7, R7, 0x40 ;  /* 0x0000004007079836 */ /* 0x000fce0000000000 */
.L_x_1:
[----:B------:R-:W-:Y:S01]  /*04e0*/  LEA R0, R11, 0xc0800000, 0x17 ;  /* 0xc08000000b007811 */ /* 0x000fe200078eb8ff */
[----:B------:R-:W-:-:S04]  /*04f0*/  VIADD R10, R10, 0xffffff81 ;  /* 0xffffff810a0a7836 */ /* 0x000fc80000000000 */
[----:B------:R-:W-:Y:S02]  /*0500*/  IMAD.IADD R9, R9, 0x1, -R0 ;  /* 0x0000000109097824 */ /* 0x000fe400078e0a00 */
[C---:B------:R-:W-:Y:S01]  /*0510*/  IMAD R0, R10.reuse, -0x800000, R12 ;  /* 0xff8000000a007824 */ /* 0x040fe200078e020c */
[----:B------:R-:W-:Y:S01]  /*0520*/  IADD3 R10, PT, PT, R10, 0x7f, -R11 ;  /* 0x0000007f0a0a7810 */ /* 0x000fe20007ffe80b */
[----:B------:R-:W0:Y:S01]  /*0530*/  MUFU.RCP R3, R9 ;  /* 0x0000000900037308 */ /* 0x000e220000001000 */
[----:B------:R-:W-:-:S03]  /*0540*/  FADD.FTZ R13, -R9, -RZ ;  /* 0x800000ff090d7221 */ /* 0x000fc60000010100 */
[----:B------:R-:W-:Y:S02]  /*0550*/  IMAD.IADD R10, R10, 0x1, R7 ;  /* 0x000000010a0a7824 */ /* 0x000fe400078e0207 */
[----:B0-----:R-:W-:-:S04]  /*0560*/  FFMA R14, R3, R13, 1 ;  /* 0x3f800000030e7423 */ /* 0x001fc8000000000d */
[----:B------:R-:W-:-:S04]  /*0570*/  FFMA R14, R3, R14, R3 ;  /* 0x0000000e030e7223 */ /* 0x000fc80000000003 */
[----:B------:R-:W-:-:S04]  /*0580*/  FFMA R3, R0, R14, RZ ;  /* 0x0000000e00037223 */ /* 0x000fc800000000ff */
[----:B------:R-:W-:-:S04]  /*0590*/  FFMA R12, R13, R3, R0 ;  /* 0x000000030d0c7223 */ /* 0x000fc80000000000 */
[----:B------:R-:W-:-:S04]  /*05a0*/  FFMA R15, R14, R12, R3 ;  /* 0x0000000c0e0f7223 */ /* 0x000fc80000000003 */
[----:B------:R-:W-:-:S04]  /*05b0*/  FFMA R12, R13, R15, R0 ;  /* 0x0000000f0d0c7223 */ /* 0x000fc80000000000 */
[----:B------:R-:W-:-:S05]  /*05c0*/  FFMA R0, R14, R12, R15 ;  /* 0x0000000c0e007223 */ /* 0x000fca000000000f */
[----:B------:R-:W-:-:S04]  /*05d0*/  SHF.R.U32.HI R3, RZ, 0x17, R0 ;  /* 0x00000017ff037819 */ /* 0x000fc80000011600 */
[----:B------:R-:W-:-:S05]  /*05e0*/  LOP3.LUT R3, R3, 0xff, RZ, 0xc0, !PT ;  /* 0x000000ff03037812 */ /* 0x000fca00078ec0ff */
[----:B------:R-:W-:-:S04]  /*05f0*/  IMAD.IADD R9, R3, 0x1, R10 ;  /* 0x0000000103097824 */ /* 0x000fc800078e020a */
[----:B------:R-:W-:-:S05]  /*0600*/  VIADD R3, R9, 0xffffffff ;  /* 0xffffffff09037836 */ /* 0x000fca0000000000 */
[----:B------:R-:W-:-:S13]  /*0610*/  ISETP.GE.U32.AND P0, PT, R3, 0xfe, PT ;  /* 0x000000fe0300780c */ /* 0x000fda0003f06070 */
[----:B------:R-:W-:Y:S05]  /*0620*/  @!P0 BRA `(.L_x_6) ;  /* 0x0000000000808947 */ /* 0x000fea0003800000 */
[----:B------:R-:W-:-:S13]  /*0630*/  ISETP.GT.AND P0, PT, R9, 0xfe, PT ;  /* 0x000000fe0900780c */ /* 0x000fda0003f04270 */
[----:B------:R-:W-:Y:S05]  /*0640*/  @P0 BRA `(.L_x_7) ;  /* 0x00000000006c0947 */ /* 0x000fea0003800000 */
[----:B------:R-:W-:-:S13]  /*0650*/  ISETP.GE.AND P0, PT, R9, 0x1, PT ;  /* 0x000000010900780c */ /* 0x000fda0003f06270 */
[----:B------:R-:W-:Y:S05]  /*0660*/  @P0 BRA `(.L_x_8) ;  /* 0x0000000000980947 */ /* 0x000fea0003800000 */
[----:B------:R-:W-:Y:S02]  /*0670*/  ISETP.GE.AND P0, PT, R9, -0x18, PT ;  /* 0xffffffe80900780c */ /* 0x000fe40003f06270 */
[----:B------:R-:W-:-:S11]  /*0680*/  LOP3.LUT R0, R0, 0x80000000, RZ, 0xc0, !PT ;  /* 0x8000000000007812 */ /* 0x000fd600078ec0ff */
[----:B------:R-:W-:Y:S05]  /*0690*/  @!P0 BRA `(.L_x_8) ;  /* 0x00000000008c8947 */ /* 0x000fea0003800000 */
[CCC-:B------:R-:W-:Y:S01]  /*06a0*/  FFMA.RZ R3, R14.reuse, R12.reuse, R15.reuse ;  /* 0x0000000c0e037223 */ /* 0x1c0fe2000000c00f */
[CCC-:B------:R-:W-:Y:S01]  /*06b0*/  FFMA.RM R10, R14.reuse, R12.reuse, R15.reuse ;  /* 0x0000000c0e0a7223 */ /* 0x1c0fe2000000400f */
[C---:B------:R-:W-:Y:S02]  /*06c0*/  ISETP.NE.AND P2, PT, R9.reuse, RZ, PT ;  /* 0x000000ff0900720c */ /* 0x040fe40003f45270 */
[----:B------:R-:W-:Y:S02]  /*06d0*/  ISETP.NE.AND P1, PT, R9, RZ, PT ;  /* 0x000000ff0900720c */ /* 0x000fe40003f25270 */
[----:B------:R-:W-:Y:S01]  /*06e0*/  LOP3.LUT R7, R3, 0x7fffff, RZ, 0xc0, !PT ;  /* 0x007fffff03077812 */ /* 0x000fe200078ec0ff */
[----:B------:R-:W-:Y:S01]  /*06f0*/  FFMA.RP R3, R14, R12, R15 ;  /* 0x0000000c0e037223 */ /* 0x000fe2000000800f */
[----:B------:R-:W-:Y:S02]  /*0700*/  VIADD R12, R9, 0x20 ;  /* 0x00000020090c7836 */ /* 0x000fe40000000000 */
[----:B------:R-:W-:Y:S01]  /*0710*/  LOP3.LUT R7, R7, 0x800000, RZ, 0xfc, !PT ;  /* 0x0080000007077812 */ /* 0x000fe200078efcff */
[----:B------:R-:W-:Y:S01]  /*0720*/  IMAD.MOV R9, RZ, RZ, -R9 ;  /* 0x000000ffff097224 */ /* 0x000fe200078e0a09 */
[----:B------:R-:W-:-:S02]  /*0730*/  FSETP.NEU.FTZ.AND P0, PT, R3, R10, PT ;  /* 0x0000000a0300720b */ /* 0x000fc40003f1d000 */
[----:B------:R-:W-:Y:S02]  /*0740*/  SHF.L.U32 R12, R7, R12, RZ ;  /* 0x0000000c070c7219 */ /* 0x000fe400000006ff */
[----:B------:R-:W-:Y:S02]  /*0750*/  SEL R10, R9, RZ, P2 ;  /* 0x000000ff090a7207 */ /* 0x000fe40001000000 */
[----:B------:R-:W-:Y:S02]  /*0760*/  ISETP.NE.AND P1, PT, R12, RZ, P1 ;  /* 0x000000ff0c00720c */ /* 0x000fe40000f25270 */
[----:B------:R-:W-:Y:S02]  /*0770*/  SHF.R.U32.HI R10, RZ, R10, R7 ;  /* 0x0000000aff0a7219 */ /* 0x000fe40000011607 */
[----:B------:R-:W-:Y:S02]  /*0780*/  PLOP3.LUT P0, PT, P0, P1, PT, 0xf8, 0x8f ;  /* 0x00000000008f781c */ /* 0x000fe40000703f70 */
[----:B------:R-:W-:-:S02]  /*0790*/  SHF.R.U32.HI R12, RZ, 0x1, R10 ;  /* 0x00000001ff0c7819 */ /* 0x000fc4000001160a */
[----:B------:R-:W-:-:S04]  /*07a0*/  SEL R3, RZ, 0x1, !P0 ;  /* 0x00000001ff037807 */ /* 0x000fc80004000000 */
[----:B------:R-:W-:-:S04]  /*07b0*/  LOP3.LUT R3, R3, 0x1, R12, 0xf8, !PT ;  /* 0x0000000103037812 */ /* 0x000fc800078ef80c */
[----:B------:R-:W-:-:S05]  /*07c0*/  LOP3.LUT R3, R3, R10, RZ, 0xc0, !PT ;  /* 0x0000000a03037212 */ /* 0x000fca00078ec0ff */
[----:B------:R-:W-:-:S05]  /*07d0*/  IMAD.IADD R3, R12, 0x1, R3 ;  /* 0x000000010c037824 */ /* 0x000fca00078e0203 */
[----:B------:R-:W-:Y:S01]  /*07e0*/  LOP3.LUT R0, R3, R0, RZ, 0xfc, !PT ;  /* 0x0000000003007212 */ /* 0x000fe200078efcff */
[----:B------:R-:W-:Y:S06]  /*07f0*/  BRA `(.L_x_8) ;  /* 0x0000000000347947 */ /* 0x000fec0003800000 */
.L_x_7:
[----:B------:R-:W-:-:S04]  /*0800*/  LOP3.LUT R0, R0, 0x80000000, RZ, 0xc0, !PT ;  /* 0x8000000000007812 */ /* 0x000fc800078ec0ff */
[----:B------:R-:W-:Y:S01]  /*0810*/  LOP3.LUT R0, R0, 0x7f800000, RZ, 0xfc, !PT ;  /* 0x7f80000000007812 */ /* 0x000fe200078efcff */
[----:B------:R-:W-:Y:S06]  /*0820*/  BRA `(.L_x_8) ;  /* 0x0000000000287947 */ /* 0x000fec0003800000 */
.L_x_6:
[----:B------:R-:W-:Y:S01]  /*0830*/  IMAD R0, R10, 0x800000, R0 ;  /* 0x008000000a007824 */ /* 0x000fe200078e0200 */
[----:B------:R-:W-:Y:S06]  /*0840*/  BRA `(.L_x_8) ;  /* 0x0000000000207947 */ /* 0x000fec0003800000 */
.L_x_5:
[----:B------:R-:W-:-:S04]  /*0850*/  LOP3.LUT R0, R9, 0x80000000, R12, 0x48, !PT ;  /* 0x8000000009007812 */ /* 0x000fc800078e480c */
[----:B------:R-:W-:Y:S01]  /*0860*/  LOP3.LUT R0, R0, 0x7f800000, RZ, 0xfc, !PT ;  /* 0x7f80000000007812 */ /* 0x000fe200078efcff */
[----:B------:R-:W-:Y:S06]  /*0870*/  BRA `(.L_x_8) ;  /* 0x0000000000147947 */ /* 0x000fec0003800000 */
.L_x_4:
[----:B------:R-:W-:Y:S01]  /*0880*/  LOP3.LUT R0, R9, 0x80000000, R12, 0x48, !PT ;  /* 0x8000000009007812 */ /* 0x000fe200078e480c */
[----:B------:R-:W-:Y:S06]  /*0890*/  BRA `(.L_x_8) ;  /* 0x00000000000c7947 */ /* 0x000fec0003800000 */
.L_x_3:
[----:B------:R-:W0:Y:S01]  /*08a0*/  MUFU.RSQ R0, -QNAN ;  /* 0xffc0000000007908 */ /* 0x000e220000001400 */
[----:B------:R-:W-:Y:S05]  /*08b0*/  BRA `(.L_x_8) ;  /* 0x0000000000047947 */ /* 0x000fea0003800000 */
.L_x_2:
[----:B------:R-:W-:-:S07]  /*08c0*/  FADD.FTZ R0, R0, R3 ;  /* 0x0000000300007221 */ /* 0x000fce0000010000 */
.L_x_8:
[----:B------:R-:W-:-:S04]  /*08d0*/  IMAD.MOV.U32 R9, RZ, RZ, 0x0 ;  /* 0x00000000ff097424 */ /* 0x000fc800078e00ff */
[----:B0-----:R-:W-:Y:S05]  /*08e0*/  RET.REL.NODEC R8 `(sgd_bn) ;  /* 0xfffffff408c47950 */ /* 0x001fea0003c3ffff */
.L_x_9:
[----:B------:R-:W-:-:S00]  /*08f0*/  BRA `(.L_x_9) ;  /* 0xfffffffc00fc7947 */ /* 0x000fc0000383ffff */
[----:B------:R-:W-:-:S00]  /*0900*/  NOP ;  /* 0x0000000000007918 */ /* 0x000fc00000000000 */
[----:B------:R-:W-:-:S00]  /*0910*/  NOP ;  /* 0x0000000000007918 */ /* 0x000fc00000000000 */
[----:B------:R-:W-:-:S00]  /*0920*/  NOP ;  /* 0x0000000000007918 */ /* 0x000fc00000000000 */
[----:B------:R-:W-:-:S00]  /*0930*/  NOP ;  /* 0x0000000000007918 */ /* 0x000fc00000000000 */
[----:B------:R-:W-:-:S00]  /*0940*/  NOP ;  /* 0x0000000000007918 */ /* 0x000fc00000000000 */
[----:B------:R-:W-:-:S00]  /*0950*/  NOP ;  /* 0x0000000000007918 */ /* 0x000fc00000000000 */
[----:B------:R-:W-:-:S00]  /*0960*/  NOP ;  /* 0x0000000000007918 */ /* 0x000fc00000000000 */
[----:B------:R-:W-:-:S00]  /*0970*/  NOP ;  /* 0x0000000000007918 */ /* 0x000fc00000000000 */
.L_x_148:


//--------------------- .text.sgd                 --------------------------
	.section	.text.sgd,"ax",@progbits
	.align	128
        .global         sgd
        .type           sgd,@function
        .size           sgd,(.L_x_149 - sgd)
        .other          sgd,@"STO_CUDA_ENTRY STV_DEFAULT"
sgd:
.text.sgd:
        /* <DEDUP_REMOVED lines=13> */
[----:B------:R-:W2:Y:S06]  /*00d0*/  LDCU UR6, c[0x0][0x3a8] ;  /* 0x00007500ff0677ac */ /* 0x000eac0008000800 */
[----:B------:R-:W3:Y:S01]  /*00e0*/  LDC.64 R4, c[0x0][0x390] ;  /* 0x0000e400ff047b82 */ /* 0x000ee20000000a00 */
[----:B------:R-:W4:Y:S01]  /*00f0*/  LDCU UR7, c[0x0][0x3a0] ;  /* 0x00007400ff0777ac */ /* 0x000f220008000800 */
[----:B0-----:R-:W-:-:S05]  /*0100*/  IMAD.WIDE R8, R2, 0x4, R8 ;  /* 0x0000000402087825 */ /* 0x001fca00078e0208 */
[----:B-1----:R0:W5:Y:S01]  /*0110*/  LDG.E R7, desc[UR4][R8.64] ;  /* 0x0000000408077981 */ /* 0x002162000c1e1900 */
[----:B---3--:R-:W-:-:S05]  /*0120*/  IMAD.WIDE R4, R2, 0x4, R4 ;  /* 0x0000000402047825 */ /* 0x008fca00078e0204 */
[----:B------:R-:W5:Y:S01]  /*0130*/  LDG.E R6, desc[UR4][R4.64] ;  /* 0x0000000404067981 */ /* 0x000f62000c1e1900 */
[----:B--2---:R-:W-:Y:S01]  /*0140*/  I2FP.F32.S32 R11, UR6 ;  /* 0x00000006000b7c45 */ /* 0x004fe20008201400 */
[----:B------:R-:W0:Y:S03]  /*0150*/  LDCU UR6, c[0x0][0x39c] ;  /* 0x00007380ff0677ac */ /* 0x000e260008000800 */
[----:B------:R-:W1:Y:S01]  /*0160*/  MUFU.RCP R0, R11 ;  /* 0x0000000b00007308 */ /* 0x000e620000001000 */
[----:B----4-:R-:W-:-:S07]  /*0170*/  IMAD.U32 R10, RZ, RZ, UR7 ;  /* 0x00000007ff0a7e24 */ /* 0x010fce000f8e00ff */
[----:B------:R-:W2:Y:S01]  /*0180*/  FCHK P0, R10, R11 ;  /* 0x0000000b0a007302 */ /* 0x000ea20000000000 */
[----:B-1----:R-:W-:-:S04]  /*0190*/  FFMA R3, -R11, R0, 1 ;  /* 0x3f8000000b037423 */ /* 0x002fc80000000100 */
[----:B------:R-:W-:-:S04]  /*01a0*/  FFMA R0, R0, R3, R0 ;  /* 0x0000000300007223 */ /* 0x000fc80000000000 */
[----:B------:R-:W-:Y:S01]  /*01b0*/  FFMA R3, R0, UR7, RZ ;  /* 0x0000000700037c23 */ /* 0x000fe200080000ff */
[----:B0-----:R-:W-:-:S03]  /*01c0*/  FMUL R8, R11, UR6 ;  /* 0x000000060b087c20 */ /* 0x001fc60008400000 */
[----:B------:R-:W-:-:S04]  /*01d0*/  FFMA R9, -R11, R3, UR7 ;  /* 0x000000070b097e23 */ /* 0x000fc80008000103 */
[----:B------:R-:W-:Y:S01]  /*01e0*/  FFMA R13, R0, R9, R3 ;  /* 0x00000009000d7223 */ /* 0x000fe20000000003 */
[----:B-----5:R-:W-:Y:S01]  /*01f0*/  FFMA R7, R8, R6, R7 ;  /* 0x0000000608077223 */ /* 0x020fe20000000007 */
[----:B--2---:R-:W-:Y:S06]  /*0200*/  @!P0 BRA `(.L_x_10) ;  /* 0x00000000000c8947 */ /* 0x004fec0003800000 */
[----:B------:R-:W-:-:S07]  /*0210*/  MOV R8, 0x230 ;  /* 0x0000023000087802 */ /* 0x000fce0000000f00 */
[----:B------:R-:W-:Y:S05]  /*0220*/  CALL.REL.NOINC `($__internal_1_$__cuda_sm3x_div_rn_noftz_f32_slowpath) ;  /* 0x0000000000287944 */ /* 0x000fea0003c00000 */
[----:B------:R-:W-:-:S07]  /*0230*/  IMAD.MOV.U32 R13, RZ, RZ, R0 ;  /* 0x000000ffff0d7224 */ /* 0x000fce00078e0000 */
.L_x_10:
[----:B------:R-:W0:Y:S01]  /*0240*/  LDC.64 R8, c[0x0][0x388] ;  /* 0x0000e200ff087b82 */ /* 0x000e220000000a00 */
[----:B------:R-:W1:Y:S01]  /*0250*/  LDCU UR6, c[0x0][0x398] ;  /* 0x00007300ff0677ac */ /* 0x000e620008000800 */
[----:B0-----:R-:W-:-:S05]  /*0260*/  IMAD.WIDE R2, R2, 0x4, R8 ;  /* 0x0000000402027825 */ /* 0x001fca00078e0208 */
[----:B------:R-:W2:Y:S01]  /*0270*/  LDG.E R9, desc[UR4][R2.64] ;  /* 0x0000000402097981 */ /* 0x000ea2000c1e1900 */
[----:B-1----:R-:W-:Y:S01]  /*0280*/  FMUL R7, R7, UR6 ;  /* 0x0000000607077c20 */ /* 0x002fe20008400000 */
[----:B--2---:R-:W-:-:S05]  /*0290*/  FFMA R9, R9, -R13, R6 ;  /* 0x8000000d09097223 */ /* 0x004fca0000000006 */
[----:B------:R-:W-:Y:S04]  /*02a0*/  STG.E desc[UR4][R4.64], R9 ;  /* 0x0000000904007986 */ /* 0x000fe8000c101904 */
[----:B------:R-:W-:Y:S01]  /*02b0*/  STG.E desc[UR4][R2.64], R7 ;  /* 0x0000000702007986 */ /* 0x000fe2000c101904 */
[----:B------:R-:W-:Y:S05]  /*02c0*/  EXIT ;  /* 0x000000000000794d */ /* 0x000fea0003800000 */
        .weak           $__internal_1_$__cuda_sm3x_div_rn_noftz_f32_slowpath
        .type           $__internal_1_$__cuda_sm3x_div_rn_noftz_f32_slowpath,@function
        .size           $__internal_1_$__cuda_sm3x_div_rn_noftz_f32_slowpath,(.L_x_149 - $__internal_1_$__cuda_sm3x_div_rn_noftz_f32_slowpath)
$__internal_1_$__cuda_sm3x_div_rn_noftz_f32_slowpath:
        /* <DEDUP_REMOVED lines=36> */
.L_x_11:
[----:B------:R-:W-:Y:S01]  /*0510*/  LEA R0, R10, 0xc0800000, 0x17 ;  /* 0xc08000000a007811 */ /* 0x000fe200078eb8ff */
[----:B------:R-:W-:-:S04]  /*0520*/  VIADD R12, R12, 0xffffff81 ;  /* 0xffffff810c0c7836 */ /* 0x000fc80000000000 */
[----:B------:R-:W-:Y:S01]  /*0530*/  IMAD.IADD R11, R11, 0x1, -R0 ;  /* 0x000000010b0b7824 */ /* 0x000fe200078e0a00 */
[C---:B------:R-:W-:Y:S01]  /*0540*/  IADD3 R10, PT, PT, R12.reuse, 0x7f, -R10 ;  /* 0x0000007f0c0a7810 */ /* 0x040fe20007ffe80a */
[----:B------:R-:W-:Y:S02]  /*0550*/  IMAD R0, R12, -0x800000, R13 ;  /* 0xff8000000c007824 */ /* 0x000fe400078e020d */
[----:B------:R-:W0:Y:S01]  /*0560*/  MUFU.RCP R3, R11 ;  /* 0x0000000b00037308 */ /* 0x000e220000001000 */
[----:B------:R-:W-:Y:S01]  /*0570*/  FADD.FTZ R15, -R11, -RZ ;  /* 0x800000ff0b0f7221 */ /* 0x000fe20000010100 */
[----:B------:R-:W-:-:S03]  /*0580*/  IMAD.IADD R10, R10, 0x1, R9 ;  /* 0x000000010a0a7824 */ /* 0x000fc600078e0209 */
        /* <DEDUP_REMOVED lines=21> */
[C---:B------:R-:W-:Y:S02]  /*06e0*/  VIADD R12, R11.reuse, 0x20 ;  /* 0x000000200b0c7836 */ /* 0x040fe40000000000 */
[CCC-:B------:R-:W-:Y:S01]  /*06f0*/  FFMA.RM R10, R16.reuse, R14.reuse, R13.reuse ;  /* 0x0000000e100a7223 */ /* 0x1c0fe2000000400d */
[----:B------:R-:W-:Y:S02]  /*0700*/  ISETP.NE.AND P2, PT, R11, RZ, PT ;  /* 0x000000ff0b00720c */ /* 0x000fe40003f45270 */
[----:B------:R-:W-:Y:S01]  /*0710*/  LOP3.LUT R9, R3, 0x7fffff, RZ, 0xc0, !PT ;  /* 0x007fffff03097812 */ /* 0x000fe200078ec0ff */
[----:B------:R-:W-:Y:S01]  /*0720*/  FFMA.RP R3, R16, R14, R13 ;  /* 0x0000000e10037223 */ /* 0x000fe2000000800d */
[----:B------:R-:W-:Y:S01]  /*0730*/  ISETP.NE.AND P1, PT, R11, RZ, PT ;  /* 0x000000ff0b00720c */ /* 0x000fe20003f25270 */
[----:B------:R-:W-:Y:S01]  /*0740*/  IMAD.MOV R11, RZ, RZ, -R11 ;  /* 0x000000ffff0b7224 */ /* 0x000fe200078e0a0b */
[----:B------:R-:W-:-:S02]  /*0750*/  LOP3.LUT R9, R9, 0x800000, RZ, 0xfc, !PT ;  /* 0x0080000009097812 */ /* 0x000fc400078efcff */
[----:B------:R-:W-:Y:S02]  /*0760*/  FSETP.NEU.FTZ.AND P0, PT, R3, R10, PT ;  /* 0x0000000a0300720b */ /* 0x000fe40003f1d000 */
[----:B------:R-:W-:Y:S02]  /*0770*/  SHF.L.U32 R12, R9, R12, RZ ;  /* 0x0000000c090c7219 */ /* 0x000fe400000006ff */
[----:B------:R-:W-:Y:S02]  /*0780*/  SEL R10, R11, RZ, P2 ;  /* 0x000000ff0b0a7207 */ /* 0x000fe40001000000 */
[----:B------:R-:W-:Y:S02]  /*0790*/  ISETP.NE.AND P1, PT, R12, RZ, P1 ;  /* 0x000000ff0c00720c */ /* 0x000fe40000f25270 */
[----:B------:R-:W-:Y:S02]  /*07a0*/  SHF.R.U32.HI R10, RZ, R10, R9 ;  /* 0x0000000aff0a7219 */ /* 0x000fe40000011609 */
[----:B------:R-:W-:-:S02]  /*07b0*/  PLOP3.LUT P0, PT, P0, P1, PT, 0xf8, 0x8f ;  /* 0x00000000008f781c */ /* 0x000fc40000703f70 */
[----:B------:R-:W-:Y:S02]  /*07c0*/  SHF.R.U32.HI R12, RZ, 0x1, R10 ;  /* 0x00000001ff0c7819 */ /* 0x000fe4000001160a */
[----:B------:R-:W-:-:S04]  /*07d0*/  SEL R3, RZ, 0x1, !P0 ;  /* 0x00000001ff037807 */ /* 0x000fc80004000000 */
[----:B------:R-:W-:-:S04]  /*07e0*/  LOP3.LUT R3, R3, 0x1, R12, 0xf8, !PT ;  /* 0x0000000103037812 */ /* 0x000fc800078ef80c */
[----:B------:R-:W-:-:S05]  /*07f0*/  LOP3.LUT R3, R3, R10, RZ, 0xc0, !PT ;  /* 0x0000000a03037212 */ /* 0x000fca00078ec0ff */
[----:B------:R-:W-:-:S05]  /*0800*/  IMAD.IADD R3, R12, 0x1, R3 ;  /* 0x000000010c037824 */ /* 0x000fca00078e0203 */
[----:B------:R-:W-:Y:S01]  /*0810*/  LOP3.LUT R0, R3, R0, RZ, 0xfc, !PT ;  /* 0x0000000003007212 */ /* 0x000fe200078efcff */
[----:B------:R-:W-:Y:S06]  /*0820*/  BRA `(.L_x_18) ;  /* 0x0000000000347947 */ /* 0x000fec0003800000 */
.L_x_17:
[----:B------:R-:W-:-:S04]  /*0830*/  LOP3.LUT R0, R0, 0x80000000, RZ, 0xc0, !PT ;  /* 0x8000000000007812 */ /* 0x000fc800078ec0ff */
[----:B------:R-:W-:Y:S01]  /*0840*/  LOP3.LUT R0, R0, 0x7f800000, RZ, 0xfc, !PT ;  /* 0x7f80000000007812 */ /* 0x000fe200078efcff */
[----:B------:R-:W-:Y:S06]  /*0850*/  BRA `(.L_x_18) ;  /* 0x0000000000287947 */ /* 0x000fec0003800000 */
.L_x_16:
[----:B------:R-:W-:Y:S01]  /*0860*/  IMAD R0, R10, 0x800000, R0 ;  /* 0x008000000a007824 */ /* 0x000fe200078e0200 */
[----:B------:R-:W-:Y:S06]  /*0870*/  BRA `(.L_x_18) ;  /* 0x0000000000207947 */ /* 0x000fec0003800000 */
.L_x_15:
[----:B------:R-:W-:-:S04]  /*0880*/  LOP3.LUT R0, R11, 0x80000000, R13, 0x48, !PT ;  /* 0x800000000b007812 */ /* 0x000fc800078e480d */
[----:B------:R-:W-:Y:S01]  /*0890*/  LOP3.LUT R0, R0, 0x7f800000, RZ, 0xfc, !PT ;  /* 0x7f80000000007812 */ /* 0x000fe200078efcff */
[----:B------:R-:W-:Y:S06]  /*08a0*/  BRA `(.L_x_18) ;  /* 0x0000000000147947 */ /* 0x000fec0003800000 */
.L_x_14:
[----:B------:R-:W-:Y:S01]  /*08b0*/  LOP3.LUT R0, R11, 0x80000000, R13, 0x48, !PT ;  /* 0x800000000b007812 */ /* 0x000fe200078e480d */
[----:B------:R-:W-:Y:S06]  /*08c0*/  BRA `(.L_x_18) ;  /* 0x00000000000c7947 */ /* 0x000fec0003800000 */
.L_x_13:
[----:B------:R-:W0:Y:S01]  /*08d0*/  MUFU.RSQ R0, -QNAN ;  /* 0xffc0000000007908 */ /* 0x000e220000001400 */
[----:B------:R-:W-:Y:S05]  /*08e0*/  BRA `(.L_x_18) ;  /* 0x0000000000047947 */ /* 0x000fea0003800000 */
.L_x_12:
[----:B------:R-:W-:-:S07]  /*08f0*/  FADD.FTZ R0, R0, R3 ;  /* 0x0000000300007221 */ /* 0x000fce0000010000 */
.L_x_18:
[----:B------:R-:W-:-:S04]  /*0900*/  IMAD.MOV.U32 R9, RZ, RZ, 0x0 ;  /* 0x00000000ff097424 */ /* 0x000fc800078e00ff */
[----:B0-----:R-:W-:Y:S05]  /*0910*/  RET.REL.NODEC R8 `(sgd) ;  /* 0xfffffff408b87950 */ /* 0x001fea0003c3ffff */
.L_x_19:
        /* <DEDUP_REMOVED lines=14> */
.L_x_149:


//--------------------- .text.adamw_bn            --------------------------
	.section	.text.adamw_bn,"ax",@progbits
	.align	128
        .global         adamw_bn
        .type           adamw_bn,@function
        .size           adamw_bn,(.L_x_152 - adamw_bn)
        .other          adamw_bn,@"STO_CUDA_ENTRY STV_DEFAULT"
adamw_bn:
.text.adamw_bn:
        /* <DEDUP_REMOVED lines=12> */
[----:B------:R-:W1:Y:S07]  /*00c0*/  LDCU.64 UR4, c[0x0][0x358] ;  /* 0x00006b00ff0477ac */ /* 0x000e6e0008000a00 */
[----:B------:R-:W2:Y:S08]  /*00d0*/  LDC.64 R8, c[0x0][0x390] ;  /* 0x0000e400ff087b82 */ /* 0x000eb00000000a00 */
[----:B------:R-:W3:Y:S01]  /*00e0*/  LDC.64 R6, c[0x0][0x3a0] ;  /* 0x0000e800ff067b82 */ /* 0x000ee20000000a00 */
[----:B0-----:R-:W-:-:S07]  /*00f0*/  IMAD.WIDE R10, R4, 0x4, R10 ;  /* 0x00000004040a7825 */ /* 0x001fce00078e020a */
[----:B------:R-:W0:Y:S01]  /*0100*/  LDC.64 R12, c[0x0][0x398] ;  /* 0x0000e600ff0c7b82 */ /* 0x000e220000000a00 */
[----:B-1----:R-:W4:Y:S01]  /*0110*/  LDG.E R5, desc[UR4][R10.64] ;  /* 0x000000040a057981 */ /* 0x002f22000c1e1900 */
[----:B--2---:R-:W-:-:S05]  /*0120*/  IMAD.WIDE R8, R4, 0x4, R8 ;  /* 0x0000000404087825 */ /* 0x004fca00078e0208 */
[----:B------:R-:W2:Y:S01]  /*0130*/  LDG.E R3, desc[UR4][R8.64] ;  /* 0x0000000408037981 */ /* 0x000ea2000c1e1900 */
[----:B---3--:R-:W-:Y:S01]  /*0140*/  FADD R0, -R6, 1 ;  /* 0x3f80000006007421 */ /* 0x008fe20000000100 */
[----:B0-----:R-:W-:-:S04]  /*0150*/  IMAD.WIDE R12, R4, 0x4, R12 ;  /* 0x00000004040c7825 */ /* 0x001fc800078e020c */
[----:B----4-:R-:W-:-:S04]  /*0160*/  FMUL R0, R0, R5 ;  /* 0x0000000500007220 */ /* 0x010fc80000400000 */
[----:B--2---:R-:W-:-:S05]  /*0170*/  FFMA R3, R3, R6, R0 ;  /* 0x0000000603037223 */ /* 0x004fca0000000000 */
[----:B------:R0:W-:Y:S04]  /*0180*/  STG.E desc[UR4][R8.64], R3 ;  /* 0x0000000308007986 */ /* 0x0001e8000c101904 */
[----:B------:R-:W2:Y:S04]  /*0190*/  LDG.E R5, desc[UR4][R10.64] ;  /* 0x000000040a057981 */ /* 0x000ea8000c1e1900 */
[----:B------:R-:W3:Y:S01]  /*01a0*/  LDG.E R0, desc[UR4][R12.64] ;  /* 0x000000040c007981 */ /* 0x000ee2000c1e1900 */
[----:B------:R-:W-:Y:S01]  /*01b0*/  FADD R2, -R7, 1 ;  /* 0x3f80000007027421 */ /* 0x000fe20000000100 */
[----:B------:R-:W-:-:S03]  /*01c0*/  FSETP.GEU.AND P0, PT, |R6|, 1.175494350822287508e-38, PT ;  /* 0x008000000600780b */ /* 0x000fc60003f0e200 */
[----:B--2---:R-:W-:-:S04]  /*01d0*/  FMUL R2, R2, R5 ;  /* 0x0000000502027220 */ /* 0x004fc80000400000 */
[----:B------:R-:W-:-:S04]  /*01e0*/  FMUL R5, R5, R2 ;  /* 0x0000000205057220 */ /* 0x000fc80000400000 */
[----:B---3--:R-:W-:Y:S01]  /*01f0*/  FFMA R0, R0, R7, R5 ;  /* 0x0000000700007223 */ /* 0x008fe20000000005 */
[----:B------:R-:W-:-:S05]  /*0200*/  FMUL R5, |R6|, 16777216 ;  /* 0x4b80000006057820 */ /* 0x000fca0000400200 */
[----:B------:R-:W-:-:S05]  /*0210*/  FSEL R5, R5, |R6|, !P0 ;  /* 0x4000000605057208 */ /* 0x000fca0004000000 */
[----:B0-----:R-:W-:-:S05]  /*0220*/  VIADD R3, R5, 0xc0cafb0d ;  /* 0xc0cafb0d05037836 */ /* 0x001fca0000000000 */
[----:B------:R-:W-:-:S05]  /*0230*/  LOP3.LUT R10, R3, 0xff800000, RZ, 0xc0, !PT ;  /* 0xff800000030a7812 */ /* 0x000fca00078ec0ff */
[----:B------:R-:W-:-:S04]  /*0240*/  IMAD.IADD R5, R5, 0x1, -R10 ;  /* 0x0000000105057824 */ /* 0x000fc800078e0a0a */
[----:B------:R-:W-:-:S06]  /*0250*/  FADD R7, R5, 1 ;  /* 0x3f80000005077421 */ /* 0x000fcc0000000000 */
[----:B------:R-:W0:Y:S01]  /*0260*/  MUFU.RCP R7, R7 ;  /* 0x0000000700077308 */ /* 0x000e220000001000 */
[----:B------:R-:W-:Y:S01]  /*0270*/  FADD R5, R5, -1 ;  /* 0xbf80000005057421 */ /* 0x000fe20000000000 */
[----:B------:R1:W-:Y:S01]  /*0280*/  STG.E desc[UR4][R12.64], R0 ;  /* 0x000000000c007986 */ /* 0x0003e2000c101904 */
[----:B------:R-:W-:Y:S02]  /*0290*/  FSEL R3, RZ, -24, P0 ;  /* 0xc1c00000ff037808 */ /* 0x000fe40000000000 */
[----:B------:R-:W-:Y:S01]  /*02a0*/  I2FP.F32.S32 R10, R10 ;  /* 0x0000000a000a7245 */ /* 0x000fe20000201400 */
[----:B------:R0:W5:Y:S01]  /*02b0*/  LDG.E R2, desc[UR4][R8.64] ;  /* 0x0000000408027981 */ /* 0x000162000c1e1900 */
[----:B-1----:R-:W-:Y:S01]  /*02c0*/  FADD R12, R5, R5 ;  /* 0x00000005050c7221 */ /* 0x002fe20000000000 */
[----:B------:R-:W-:-:S03]  /*02d0*/  HFMA2 R13, -RZ, RZ, 0.771484375, 0.21533203125 ;  /* 0x3a2c32e4ff0d7431 */ /* 0x000fc600000001ff */
[----:B0-----:R-:W-:Y:S01]  /*02e0*/  FMUL R9, R7, R12 ;  /* 0x0000000c07097220 */ /* 0x001fe20000400000 */
[----:B------:R-:W-:-:S03]  /*02f0*/  FFMA R10, R10, 1.1920928955078125e-07, R3 ;  /* 0x340000000a0a7823 */ /* 0x000fc60000000003 */
[----:B------:R-:W-:Y:S01]  /*0300*/  FADD R11, R5, -R9 ;  /* 0x80000009050b7221 */ /* 0x000fe20000000000 */
[C---:B------:R-:W-:Y:S01]  /*0310*/  FMUL R8, R9.reuse, R9 ;  /* 0x0000000909087220 */ /* 0x040fe20000400000 */
[----:B------:R-:W-:Y:S02]  /*0320*/  FFMA R3, R9, 1.4426950216293334961, R10 ;  /* 0x3fb8aa3b09037823 */ /* 0x000fe4000000000a */
[----:B------:R-:W-:Y:S01]  /*0330*/  FADD R12, R11, R11 ;  /* 0x0000000b0b0c7221 */ /* 0x000fe20000000000 */
[----:B------:R-:W-:Y:S01]  /*0340*/  FFMA R11, R8, R13, 0.0032181653659790754318 ;  /* 0x3b52e7db080b7423 */ /* 0x000fe2000000000d */
[----:B------:R-:W-:Y:S01]  /*0350*/  FADD R10, R10, -R3 ;  /* 0x800000030a0a7221 */ /* 0x000fe20000000000 */
[----:B------:R-:W0:Y:S01]  /*0360*/  LDC R13, c[0x0][0x3b8] ;  /* 0x0000ee00ff0d7b82 */ /* 0x000e220000000800 */
[----:B------:R-:W-:Y:S01]  /*0370*/  FFMA R12, R5, -R9, R12 ;  /* 0x80000009050c7223 */ /* 0x000fe2000000000c */
[----:B------:R-:W-:Y:S01]  /*0380*/  FFMA R11, R8, R11, 0.018033718690276145935 ;  /* 0x3c93bb73080b7423 */ /* 0x000fe2000000000b */
[----:B------:R-:W-:-:S02]  /*0390*/  FFMA R5, R9, 1.4426950216293334961, R10 ;  /* 0x3fb8aa3b09057823 */ /* 0x000fc4000000000a */
[----:B------:R-:W-:Y:S01]  /*03a0*/  FMUL R12, R7, R12 ;  /* 0x0000000c070c7220 */ /* 0x000fe20000400000 */
[----:B------:R-:W-:-:S03]  /*03b0*/  FFMA R11, R8, R11, 0.12022458761930465698 ;  /* 0x3df6384f080b7423 */ /* 0x000fc6000000000b */
[----:B------:R-:W-:Y:S01]  /*03c0*/  FFMA R10, R12, 1.4426950216293334961, R5 ;  /* 0x3fb8aa3b0c0a7823 */ /* 0x000fe20000000005 */
[----:B------:R-:W-:-:S03]  /*03d0*/  FMUL R8, R8, R11 ;  /* 0x0000000b08087220 */ /* 0x000fc60000400000 */
[----:B------:R-:W-:Y:S01]  /*03e0*/  FFMA R5, R9, 1.9251366722983220825e-08, R10 ;  /* 0x32a55e3409057823 */ /* 0x000fe2000000000a */
[----:B------:R-:W-:-:S04]  /*03f0*/  FMUL R7, R8, 3 ;  /* 0x4040000008077820 */ /* 0x000fc80000400000 */
[----:B------:R-:W-:-:S04]  /*0400*/  FFMA R5, R12, R7, R5 ;  /* 0x000000070c057223 */ /* 0x000fc80000000005 */
[----:B------:R-:W-:Y:S01]  /*0410*/  FFMA R10, R9, R8, R5 ;  /* 0x00000008090a7223 */ /* 0x000fe20000000005 */
[----:B0-----:R-:W-:-:S03]  /*0420*/  I2FP.F32.S32 R5, R13 ;  /* 0x0000000d00057245 */ /* 0x001fc60000201400 */
[----:B------:R-:W-:-:S04]  /*0430*/  FADD R12, R3, R10 ;  /* 0x0000000a030c7221 */ /* 0x000fc80000000000 */
[----:B------:R-:W-:-:S04]  /*0440*/  FMUL R8, R5, R12 ;  /* 0x0000000c05087220 */ /* 0x000fc80000400000 */
[----:B------:R-:W0:Y:S01]  /*0450*/  FRND R7, R8 ;  /* 0x0000000800077307 */ /* 0x000e220000201000 */
[----:B------:R-:W-:-:S04]  /*0460*/  FADD R3, -R3, R12 ;  /* 0x0000000c03037221 */ /* 0x000fc80000000100 */
[----:B------:R-:W-:Y:S01]  /*0470*/  FADD R10, R10, -R3 ;  /* 0x800000030a0a7221 */ /* 0x000fe20000000000 */
[----:B------:R-:W-:-:S04]  /*0480*/  FFMA R3, R5, R12, -R8 ;  /* 0x0000000c05037223 */ /* 0x000fc80000000808 */
[----:B------:R-:W-:Y:S01]  /*0490*/  FFMA R3, R5, R10, R3 ;  /* 0x0000000a05037223 */ /* 0x000fe20000000003 */
[----:B------:R-:W-:Y:S02]  /*04a0*/  IMAD.MOV.U32 R9, RZ, RZ, 0x391fcb8e ;  /* 0x391fcb8eff097424 */ /* 0x000fe400078e00ff */
[----:B0-----:R-:W-:-:S04]  /*04b0*/  FADD R10, R8, -R7 ;  /* 0x80000007080a7221 */ /* 0x001fc80000000000 */
[----:B------:R-:W-:-:S04]  /*04c0*/  FADD R10, R3, R10 ;  /* 0x0000000a030a7221 */ /* 0x000fc80000000000 */
[----:B------:R-:W-:-:S04]  /*04d0*/  FFMA R3, R10, R9, 0.0013391353422775864601 ;  /* 0x3aaf85ed0a037423 */ /* 0x000fc80000000009 */
[----:B------:R-:W-:Y:S01]  /*04e0*/  FFMA R3, R10, R3, 0.0096188392490148544312 ;  /* 0x3c1d98560a037423 */ /* 0x000fe20000000003 */
[----:B------:R-:W-:-:S03]  /*04f0*/  FSETP.GT.AND P0, PT, R7, RZ, PT ;  /* 0x000000ff0700720b */ /* 0x000fc60003f04000 */
[C---:B------:R-:W-:Y:S01]  /*0500*/  FFMA R9, R10.reuse, R3, 0.055503588169813156128 ;  /* 0x3d6357bb0a097423 */ /* 0x040fe20000000003 */
[----:B------:R-:W-:Y:S01]  /*0510*/  FMUL R3, R5, 0.5 ;  /* 0x3f00000005037820 */ /* 0x000fe20000400000 */
[----:B------:R-:W0:Y:S01]  /*0520*/  F2I.NTZ R11, R8 ;  /* 0x00000008000b7305 */ /* 0x000e220000203100 */
[----:B------:R-:W-:Y:S02]  /*0530*/  SEL R12, RZ, 0x83000000, P0 ;  /* 0x83000000ff0c7807 */ /* 0x000fe40000000000 */
[----:B------:R-:W-:Y:S01]  /*0540*/  ISETP.NE.AND P0, PT, R13, RZ, PT ;  /* 0x000000ff0d00720c */ /* 0x000fe20003f05270 */
[----:B------:R-:W-:-:S04]  /*0550*/  FFMA R9, R10, R9, 0.24022644758224487305 ;  /* 0x3e75fdec0a097423 */ /* 0x000fc80000000009 */
[----:B------:R-:W1:Y:S01]  /*0560*/  FRND.TRUNC R3, R3 ;  /* 0x0000000300037307 */ /* 0x000e62000020d000 */
[----:B------:R-:W-:Y:S01]  /*0570*/  FSETP.EQ.OR P2, PT, R6, 1, !P0 ;  /* 0x3f8000000600780b */ /* 0x000fe20004742400 */
[----:B------:R-:W-:Y:S01]  /*0580*/  FFMA R9, R10, R9, 0.69314718246459960938 ;  /* 0x3f3172180a097423 */ /* 0x000fe20000000009 */
[----:B------:R-:W-:Y:S01]  /*0590*/  FSETP.GT.AND P1, PT, |R8|, 152, PT ;  /* 0x431800000800780b */ /* 0x000fe20003f24200 */
[----:B------:R-:W-:Y:S02]  /*05a0*/  VIADD R14, R12, 0x7f000000 ;  /* 0x7f0000000c0e7836 */ /* 0x000fe40000000000 */
[----:B------:R-:W-:Y:S01]  /*05b0*/  FFMA R9, R10, R9, 1 ;  /* 0x3f8000000a097423 */ /* 0x000fe20000000009 */
[----:B0-----:R-:W-:Y:S02]  /*05c0*/  LEA R12, R11, -R12, 0x17 ;  /* 0x8000000c0b0c7211 */ /* 0x001fe400078eb8ff */
[----:B------:R-:W-:Y:S01]  /*05d0*/  FSETP.GEU.AND P3, PT, R8, RZ, PT ;  /* 0x000000ff0800720b */ /* 0x000fe20003f6e000 */
[----:B------:R-:W-:Y:S01]  /*05e0*/  FMUL R9, R9, R14 ;  /* 0x0000000e09097220 */ /* 0x000fe20000400000 */
[----:B-1----:R-:W-:-:S03]  /*05f0*/  FADD R8, R3, R3 ;  /* 0x0000000303087221 */ /* 0x002fc60000000000 */
[----:B------:R-:W-:Y:S01]  /*0600*/  FMUL R9, R9, R12 ;  /* 0x0000000c09097220 */ /* 0x000fe20000400000 */
[----:B------:R-:W-:Y:S01]  /*0610*/  IMAD.MOV.U32 R3, RZ, RZ, 0x3f800000 ;  /* 0x3f800000ff037424 */ /* 0x000fe200078e00ff */
[----:B------:R-:W-:Y:S01]  /*0620*/  @P1 FSEL R9, RZ, +INF , !P3 ;  /* 0x7f800000ff091808 */ /* 0x000fe20005800000 */
[----:B------:R-:W-:Y:S01]  /*0630*/  FADD R7, R5, -R8 ;  /* 0x8000000805077221 */ /* 0x000fe20000000000 */
[----:B------:R-:W-:Y:S06]  /*0640*/  @P2 BRA `(.L_x_20) ;  /* 0x0000000000502947 */ /* 0x000fec0003800000 */
[----:B------:R-:W-:-:S04]  /*0650*/  FSETP.NAN.AND P1, PT, |R5|, |R5|, PT ;  /* 0x400000050500720b */ /* 0x000fc80003f28200 */
[----:B------:R-:W-:-:S13]  /*0660*/  FSETP.NUM.AND P1, PT, |R6|, |R6|, !P1 ;  /* 0x400000060600720b */ /* 0x000fda0004f27200 */
[----:B------:R-:W-:Y:S01]  /*0670*/  @!P1 FADD R3, R5, R6 ;  /* 0x0000000605039221 */ /* 0x000fe20000000000 */
[----:B------:R-:W-:Y:S06]  /*0680*/  @!P1 BRA `(.L_x_20) ;  /* 0x0000000000409947 */ /* 0x000fec0003800000 */
[C---:B------:R-:W-:Y:S02]  /*0690*/  FSETP.NEU.AND P1, PT, |R6|.reuse, +INF , PT ;  /* 0x7f8000000600780b */ /* 0x040fe40003f2d200 */
[----:B------:R-:W-:-:S13]  /*06a0*/  FSETP.NEU.AND P2, PT, R6, RZ, PT ;  /* 0x000000ff0600720b */ /* 0x000fda0003f4d000 */
[----:B------:R-:W-:Y:S05]  /*06b0*/  @P1 BRA P2, `(.L_x_21) ;  /* 0x0000000000181947 */ /* 0x000fea0001000000 */
[----:B------:R-:W-:Y:S01]  /*06c0*/  ISETP.GE.AND P2, PT, R13, RZ, PT ;  /* 0x000000ff0d00720c */ /* 0x000fe20003f46270 */
[----:B------:R-:W-:Y:S01]  /*06d0*/  FADD R3, R6, R6 ;  /* 0x0000000606037221 */ /* 0x000fe20000000000 */
[----:B------:R-:W-:-:S11]  /*06e0*/  FSETP.NEU.AND P1, PT, |R7|, 1, PT ;  /* 0x3f8000000700780b */ /* 0x000fd60003f2d200 */
[----:B------:R-:W-:-:S04]  /*06f0*/  @!P2 LOP3.LUT R3, R3, 0x7f800000, RZ, 0x3c, !PT ;  /* 0x7f8000000303a812 */ /* 0x000fc800078e3cff */
[----:B------:R-:W-:Y:S01]  /*0700*/  @P1 LOP3.LUT R3, R3, 0x7fffffff, RZ, 0xc0, !PT ;  /* 0x7fffffff03031812 */ /* 0x000fe200078ec0ff */
[----:B------:R-:W-:Y:S06]  /*0710*/  BRA `(.L_x_20) ;  /* 0x00000000001c7947 */ /* 0x000fec0003800000 */
.L_x_21:
[----:B------:R-:W-:Y:S02]  /*0720*/  FSETP.NEU.AND P1, PT, |R5|, +INF , PT ;  /* 0x7f8000000500780b */ /* 0x000fe40003f2d200 */
[----:B------:R-:W-:-:S13]  /*0730*/  FSETP.EQ.AND P2, PT, R6, -1, PT ;  /* 0xbf8000000600780b */ /* 0x000fda0003f42000 */
[----:B------:R-:W-:Y:S05]  /*0740*/  @!P1 BRA P2, `(.L_x_20) ;  /* 0x0000000000109947 */ /* 0x000fea0001000000 */
[----:B------:R-:W-:Y:S01]  /*0750*/  FSETP.GEU.AND P1, PT, R6, RZ, PT ;  /* 0x000000ff0600720b */ /* 0x000fe20003f2e000 */
[----:B------:R-:W-:-:S12]  /*0760*/  IMAD.MOV.U32 R3, RZ, RZ, R9 ;  /* 0x000000ffff037224 */ /* 0x000fd800078e0009 */
[----:B------:R-:W-:-:S04]  /*0770*/  @!P1 FSETP.NEU.AND P2, PT, |R7|, 1, PT ;  /* 0x3f8000000700980b */ /* 0x000fc80003f4d200 */
[----:B------:R-:W-:-:S09]  /*0780*/  @!P1 FSEL R3, R9, -R9, P2 ;  /* 0x8000000909039208 */ /* 0x000fd20001000000 */
.L_x_20:
[----:B------:R-:W-:Y:S01]  /*0790*/  FADD R9, -R3, 1 ;  /* 0x3f80000003097421 */ /* 0x000fe20000000100 */
[----:B------:R-:W-:Y:S03]  /*07a0*/  BSSY.RECONVERGENT B0, `(.L_x_22) ;  /* 0x000000e000007945 */ /* 0x000fe60003800200 */
[----:B------:R-:W0:Y:S08]  /*07b0*/  MUFU.RCP R3, R9 ;  /* 0x0000000900037308 */ /* 0x000e300000001000 */
[----:B-----5:R-:W1:Y:S01]  /*07c0*/  FCHK P1, R2, R9 ;  /* 0x0000000902007302 */ /* 0x020e620000020000 */
[----:B0-----:R-:W-:-:S04]  /*07d0*/  FFMA R6, -R9, R3, 1 ;  /* 0x3f80000009067423 */ /* 0x001fc80000000103 */
[----:B------:R-:W-:Y:S01]  /*07e0*/  FFMA R3, R3, R6, R3 ;  /* 0x0000000603037223 */ /* 0x000fe20000000003 */
[----:B------:R-:W-:-:S03]  /*07f0*/  MOV R6, 0x3f800000 ;  /* 0x3f80000000067802 */ /* 0x000fc60000000f00 */
[----:B------:R-:W-:-:S04]  /*0800*/  FFMA R12, R2, R3, RZ ;  /* 0x00000003020c7223 */ /* 0x000fc800000000ff */
[----:B------:R-:W-:-:S04]  /*0810*/  FFMA R8, -R9, R12, R2 ;  /* 0x0000000c09087223 */ /* 0x000fc80000000102 */
[----:B------:R-:W-:Y:S01]  /*0820*/  FFMA R12, R3, R8, R12 ;  /* 0x00000008030c7223 */ /* 0x000fe2000000000c */
[----:B-1----:R-:W-:Y:S06]  /*0830*/  @!P1 BRA `(.L_x_23) ;  /* 0x0000000000109947 */ /* 0x002fec0003800000 */
[----:B------:R-:W-:Y:S01]  /*0840*/  IMAD.MOV.U32 R3, RZ, RZ, R9 ;  /* 0x000000ffff037224 */ /* 0x000fe200078e0009 */
[----:B------:R-:W-:-:S07]  /*0850*/  MOV R8, 0x870 ;  /* 0x0000087000087802 */ /* 0x000fce0000000f00 */
[----:B------:R-:W-:Y:S05]  /*0860*/  CALL.REL.NOINC `($__internal_4_$__cuda_sm3x_div_rn_noftz_f32_slowpath) ;  /* 0x00000010005c7944 */ /* 0x000fea0003c00000 */
[----:B------:R-:W-:-:S07]  /*0870*/  IMAD.MOV.U32 R12, RZ, RZ, R2 ;  /* 0x000000ffff0c7224 */ /* 0x000fce00078e0002 */
.L_x_23:
[----:B------:R-:W-:Y:S05]  /*0880*/  BSYNC.RECONVERGENT B0 ;  /* 0x0000000000007941 */ /* 0x000fea0003800200 */
.L_x_22:
[----:B------:R-:W0:Y:S01]  /*0890*/  LDC R2, c[0x0][0x3a4] ;  /* 0x0000e900ff027b82 */ /* 0x000e220000000800 */
[----:B------:R-:W-:Y:S02]  /*08a0*/  IMAD.MOV.U32 R15, RZ, RZ, 0x3a2c32e4 ;  /* 0x3a2c32e4ff0f7424 */ /* 0x000fe400078e00ff */
[C---:B0-----:R-:W-:Y:S01]  /*08b0*/  FMUL R3, |R2|.reuse, 16777216 ;  /* 0x4b80000002037820 */ /* 0x041fe20000400200 */
[C---:B------:R-:W-:Y:S02]  /*08c0*/  FSETP.GEU.AND P1, PT, |R2|.reuse, 1.175494350822287508e-38, PT ;  /* 0x008000000200780b */ /* 0x040fe40003f2e200 */
[----:B------:R-:W-:Y:S02]  /*08d0*/  FSETP.EQ.OR P0, PT, R2, 1, !P0 ;  /* 0x3f8000000200780b */ /* 0x000fe40004702400 */
[----:B------:R-:W-:-:S04]  /*08e0*/  FSEL R3, R3, |R2|, !P1 ;  /* 0x4000000203037208 */ /* 0x000fc80004800000 */
[----:B------:R-:W-:-:S04]  /*08f0*/  IADD3 R8, PT, PT, R3, -0x3f3504f3, RZ ;  /* 0xc0cafb0d03087810 */ /* 0x000fc80007ffe0ff */
[----:B------:R-:W-:-:S04]  /*0900*/  LOP3.LUT R8, R8, 0xff800000, RZ, 0xc0, !PT ;  /* 0xff80000008087812 */ /* 0x000fc800078ec0ff */
[----:B------:R-:W-:Y:S01]  /*0910*/  I2FP.F32.S32 R10, R8 ;  /* 0x00000008000a7245 */ /* 0x000fe20000201400 */
[----:B------:R-:W-:-:S04]  /*0920*/  IMAD.IADD R3, R3, 0x1, -R8 ;  /* 0x0000000103037824 */ /* 0x000fc800078e0a08 */
[C---:B------:R-:W-:Y:S01]  /*0930*/  FADD R13, R3.reuse, 1 ;  /* 0x3f800000030d7421 */ /* 0x040fe20000000000 */
[----:B------:R-:W-:Y:S01]  /*0940*/  FADD R11, R3, -1 ;  /* 0xbf800000030b7421 */ /* 0x000fe20000000000 */
[----:B------:R-:W-:-:S03]  /*0950*/  FSEL R3, RZ, -24, P1 ;  /* 0xc1c00000ff037808 */ /* 0x000fc60000800000 */
[----:B------:R-:W-:Y:S01]  /*0960*/  FADD R14, R11, R11 ;  /* 0x0000000b0b0e7221 */ /* 0x000fe20000000000 */
[----:B------:R-:W0:Y:S01]  /*0970*/  MUFU.RCP R13, R13 ;  /* 0x0000000d000d7308 */ /* 0x000e220000001000 */
[----:B------:R-:W-:Y:S02]  /*0980*/  FFMA R9, R10, 1.1920928955078125e-07, R3 ;  /* 0x340000000a097823 */ /* 0x000fe40000000003 */
[----:B0-----:R-:W-:-:S04]  /*0990*/  FMUL R8, R13, R14 ;  /* 0x0000000e0d087220 */ /* 0x001fc80000400000 */
[----:B------:R-:W-:Y:S01]  /*09a0*/  FADD R14, R11, -R8 ;  /* 0x800000080b0e7221 */ /* 0x000fe20000000000 */
[CC--:B------:R-:W-:Y:S01]  /*09b0*/  FMUL R10, R8.reuse, R8.reuse ;  /* 0x00000008080a7220 */ /* 0x0c0fe20000400000 */
[----:B------:R-:W-:Y:S02]  /*09c0*/  FFMA R3, R8, 1.4426950216293334961, R9 ;  /* 0x3fb8aa3b08037823 */ /* 0x000fe40000000009 */
[----:B------:R-:W-:Y:S01]  /*09d0*/  FADD R14, R14, R14 ;  /* 0x0000000e0e0e7221 */ /* 0x000fe20000000000 */
[C---:B------:R-:W-:Y:S01]  /*09e0*/  FFMA R15, R10.reuse, R15, 0.0032181653659790754318 ;  /* 0x3b52e7db0a0f7423 */ /* 0x040fe2000000000f */
[----:B------:R-:W-:Y:S02]  /*09f0*/  FADD R9, R9, -R3 ;  /* 0x8000000309097221 */ /* 0x000fe40000000000 */
        /* <DEDUP_REMOVED lines=10> */
[----:B------:R-:W-:-:S04]  /*0aa0*/  FFMA R10, R8, R15, R10 ;  /* 0x0000000f080a7223 */ /* 0x000fc8000000000a */
[----:B------:R-:W-:-:S04]  /*0ab0*/  FADD R14, R3, R10 ;  /* 0x0000000a030e7221 */ /* 0x000fc80000000000 */
[----:B------:R-:W-:Y:S01]  /*0ac0*/  FMUL R8, R5, R14 ;  /* 0x0000000e05087220 */ /* 0x000fe20000400000 */
[----:B------:R-:W-:-:S03]  /*0ad0*/  FADD R3, -R3, R14 ;  /* 0x0000000e03037221 */ /* 0x000fc60000000100 */
[----:B------:R-:W0:Y:S01]  /*0ae0*/  FRND R9, R8 ;  /* 0x0000000800097307 */ /* 0x000e220000201000 */
[----:B------:R-:W-:Y:S01]  /*0af0*/  FADD R10, R10, -R3 ;  /* 0x800000030a0a7221 */ /* 0x000fe20000000000 */
[C---:B------:R-:W-:Y:S01]  /*0b00*/  FFMA R3, R5.reuse, R14, -R8 ;  /* 0x0000000e05037223 */ /* 0x040fe20000000808 */
[----:B------:R-:W-:Y:S02]  /*0b10*/  MOV R14, 0x391fcb8e ;  /* 0x391fcb8e000e7802 */ /* 0x000fe40000000f00 */
[C---:B------:R-:W-:Y:S01]  /*0b20*/  FSETP.GEU.AND P2, PT, R8.reuse, RZ, PT ;  /* 0x000000ff0800720b */ /* 0x040fe20003f4e000 */
[----:B------:R-:W-:Y:S02]  /*0b30*/  FFMA R3, R5, R10, R3 ;  /* 0x0000000a05037223 */ /* 0x000fe40000000003 */
[----:B------:R-:W1:Y:S01]  /*0b40*/  F2I.NTZ R11, R8 ;  /* 0x00000008000b7305 */ /* 0x000e620000203100 */
[----:B0-----:R-:W-:Y:S01]  /*0b50*/  FADD R10, R8, -R9 ;  /* 0x80000009080a7221 */ /* 0x001fe20000000000 */
[----:B------:R-:W-:-:S03]  /*0b60*/  FSETP.GT.AND P1, PT, R9, RZ, PT ;  /* 0x000000ff0900720b */ /* 0x000fc60003f24000 */
[----:B------:R-:W-:-:S04]  /*0b70*/  FADD R3, R3, R10 ;  /* 0x0000000a03037221 */ /* 0x000fc80000000000 */
[C---:B------:R-:W-:Y:S01]  /*0b80*/  FFMA R10, R3.reuse, R14, 0.0013391353422775864601 ;  /* 0x3aaf85ed030a7423 */ /* 0x040fe2000000000e */
[----:B------:R-:W-:Y:S02]  /*0b90*/  SEL R14, RZ, 0x83000000, P1 ;  /* 0x83000000ff0e7807 */ /* 0x000fe40000800000 */
[----:B------:R-:W-:Y:S01]  /*0ba0*/  FSETP.GT.AND P1, PT, |R8|, 152, PT ;  /* 0x431800000800780b */ /* 0x000fe20003f24200 */
[C---:B------:R-:W-:Y:S02]  /*0bb0*/  FFMA R10, R3.reuse, R10, 0.0096188392490148544312 ;  /* 0x3c1d9856030a7423 */ /* 0x040fe4000000000a */
[----:B------:R-:W-:Y:S02]  /*0bc0*/  VIADD R9, R14, 0x7f000000 ;  /* 0x7f0000000e097836 */ /* 0x000fe40000000000 */
[----:B------:R-:W-:Y:S01]  /*0bd0*/  FFMA R10, R3, R10, 0.055503588169813156128 ;  /* 0x3d6357bb030a7423 */ /* 0x000fe2000000000a */
[----:B-1----:R-:W-:-:S03]  /*0be0*/  IMAD R14, R11, 0x800000, -R14 ;  /* 0x008000000b0e7824 */ /* 0x002fc600078e0a0e */
[----:B------:R-:W-:-:S04]  /*0bf0*/  FFMA R10, R3, R10, 0.24022644758224487305 ;  /* 0x3e75fdec030a7423 */ /* 0x000fc8000000000a */
[----:B------:R-:W-:-:S04]  /*0c00*/  FFMA R10, R3, R10, 0.69314718246459960938 ;  /* 0x3f317218030a7423 */ /* 0x000fc8000000000a */
[----:B------:R-:W-:-:S04]  /*0c10*/  FFMA R10, R3, R10, 1 ;  /* 0x3f800000030a7423 */ /* 0x000fc8000000000a */
[----:B------:R-:W-:-:S04]  /*0c20*/  FMUL R9, R10, R9 ;  /* 0x000000090a097220 */ /* 0x000fc80000400000 */
[----:B------:R-:W-:Y:S01]  /*0c30*/  FMUL R9, R9, R14 ;  /* 0x0000000e09097220 */ /* 0x000fe20000400000 */
[----:B------:R-:W-:Y:S01]  /*0c40*/  @P1 FSEL R9, RZ, +INF , !P2 ;  /* 0x7f800000ff091808 */ /* 0x000fe20005000000 */
        /* <DEDUP_REMOVED lines=8> */
[----:B------:R-:W0:Y:S01]  /*0cd0*/  LDC R3, c[0x0][0x3b8] ;  /* 0x0000ee00ff037b82 */ /* 0x000e220000000800 */
[----:B------:R-:W-:Y:S01]  /*0ce0*/  FSETP.NEU.AND P0, PT, |R7|, 1, PT ;  /* 0x3f8000000700780b */ /* 0x000fe20003f0d200 */
[----:B------:R-:W-:Y:S01]  /*0cf0*/  FADD R6, R2, R2 ;  /* 0x0000000202067221 */ /* 0x000fe20000000000 */
[----:B0-----:R-:W-:-:S13]  /*0d00*/  ISETP.GE.AND P1, PT, R3, RZ, PT ;  /* 0x000000ff0300720c */ /* 0x001fda0003f26270 */
[----:B------:R-:W-:-:S04]  /*0d10*/  @!P1 LOP3.LUT R6, R6, 0x7f800000, RZ, 0x3c, !PT ;  /* 0x7f80000006069812 */ /* 0x000fc800078e3cff */
[----:B------:R-:W-:Y:S01]  /*0d20*/  @P0 LOP3.LUT R6, R6, 0x7fffffff, RZ, 0xc0, !PT ;  /* 0x7fffffff06060812 */ /* 0x000fe200078ec0ff */
[----:B------:R-:W-:Y:S06]  /*0d30*/  BRA `(.L_x_24) ;  /* 0x00000000001c7947 */ /* 0x000fec0003800000 */
.L_x_25:
[----:B------:R-:W-:Y:S02]  /*0d40*/  FSETP.NEU.AND P0, PT, |R5|, +INF , PT ;  /* 0x7f8000000500780b */ /* 0x000fe40003f0d200 */
[----:B------:R-:W-:-:S13]  /*0d50*/  FSETP.EQ.AND P1, PT, R2, -1, PT ;  /* 0xbf8000000200780b */ /* 0x000fda0003f22000 */
[----:B------:R-:W-:Y:S05]  /*0d60*/  @!P0 BRA P1, `(.L_x_24) ;  /* 0x0000000000108947 */ /* 0x000fea0000800000 */
[----:B------:R-:W-:Y:S02]  /*0d70*/  FSETP.GEU.AND P0, PT, R2, RZ, PT ;  /* 0x000000ff0200720b */ /* 0x000fe40003f0e000 */
[----:B------:R-:W-:-:S11]  /*0d80*/  MOV R6, R9 ;  /* 0x0000000900067202 */ /* 0x000fd60000000f00 */
[----:B------:R-:W-:-:S04]  /*0d90*/  @!P0 FSETP.NEU.AND P1, PT, |R7|, 1, PT ;  /* 0x3f8000000700880b */ /* 0x000fc80003f2d200 */
[----:B------:R-:W-:-:S09]  /*0da0*/  @!P0 FSEL R6, R9, -R9, P1 ;  /* 0x8000000909068208 */ /* 0x000fd20000800000 */
.L_x_24:
[----:B------:R-:W-:Y:S01]  /*0db0*/  FADD R5, -R6, 1 ;  /* 0x3f80000006057421 */ /* 0x000fe20000000100 */
[----:B------:R-:W-:Y:S03]  /*0dc0*/  BSSY.RECONVERGENT B0, `(.L_x_26) ;  /* 0x000000e000007945 */ /* 0x000fe60003800200 */
[----:B------:R-:W0:Y:S08]  /*0dd0*/  MUFU.RCP R2, R5 ;  /* 0x0000000500027308 */ /* 0x000e300000001000 */
[----:B------:R-:W1:Y:S01]  /*0de0*/  FCHK P0, R0, R5 ;  /* 0x0000000500007302 */ /* 0x000e620000000000 */
[----:B0-----:R-:W-:-:S04]  /*0df0*/  FFMA R3, -R5, R2, 1 ;  /* 0x3f80000005037423 */ /* 0x001fc80000000102 */
[----:B------:R-:W-:-:S04]  /*0e00*/  FFMA R3, R2, R3, R2 ;  /* 0x0000000302037223 */ /* 0x000fc80000000002 */
[----:B------:R-:W-:-:S04]  /*0e10*/  FFMA R10, R0, R3, RZ ;  /* 0x00000003000a7223 */ /* 0x000fc800000000ff */
[----:B------:R-:W-:-:S04]  /*0e20*/  FFMA R2, -R5, R10, R0 ;  /* 0x0000000a05027223 */ /* 0x000fc80000000100 */
[----:B------:R-:W-:Y:S01]  /*0e30*/  FFMA R10, R3, R2, R10 ;  /* 0x00000002030a7223 */ /* 0x000fe2000000000a */
[----:B-1----:R-:W-:Y:S06]  /*0e40*/  @!P0 BRA `(.L_x_27) ;  /* 0x0000000000148947 */ /* 0x002fec0003800000 */
[----:B------:R-:W-:Y:S01]  /*0e50*/  IMAD.MOV.U32 R2, RZ, RZ, R0 ;  /* 0x000000ffff027224 */ /* 0x000fe200078e0000 */
[----:B------:R-:W-:Y:S02]  /*0e60*/  MOV R3, R5 ;  /* 0x0000000500037202 */ /* 0x000fe40000000f00 */
[----:B------:R-:W-:-:S07]  /*0e70*/  MOV R8, 0xe90 ;  /* 0x00000e9000087802 */ /* 0x000fce0000000f00 */
[----:B------:R-:W-:Y:S05]  /*0e80*/  CALL.REL.NOINC `($__internal_4_$__cuda_sm3x_div_rn_noftz_f32_slowpath) ;  /* 0x0000000800d47944 */ /* 0x000fea0003c00000 */
[----:B------:R-:W-:-:S07]  /*0e90*/  IMAD.MOV.U32 R10, RZ, RZ, R2 ;  /* 0x000000ffff0a7224 */ /* 0x000fce00078e0002 */
.L_x_27:
[----:B------:R-:W-:Y:S05]  /*0ea0*/  BSYNC.RECONVERGENT B0 ;  /* 0x0000000000007941 */ /* 0x000fea0003800200 */
.L_x_26:
[----:B------:R-:W0:Y:S01]  /*0eb0*/  LDC.64 R2, c[0x0][0x388] ;  /* 0x0000e200ff027b82 */ /* 0x000e220000000a00 */
[----:B------:R-:W1:Y:S01]  /*0ec0*/  LDCU UR6, c[0x0][0x3b4] ;  /* 0x00007680ff0677ac */ /* 0x000e620008000800 */
[----:B------:R-:W2:Y:S01]  /*0ed0*/  LDCU UR7, c[0x0][0x3a8] ;  /* 0x00007500ff0777ac */ /* 0x000ea20008000800 */
[----:B0-----:R-:W-:-:S05]  /*0ee0*/  IMAD.WIDE R4, R4, 0x4, R2 ;  /* 0x0000000404047825 */ /* 0x001fca00078e0202 */
[----:B------:R-:W3:Y:S01]  /*0ef0*/  LDG.E R6, desc[UR4][R4.64] ;  /* 0x0000000404067981 */ /* 0x000ee2000c1e1900 */
[----:B-1----:R-:W-:Y:S02]  /*0f00*/  I2FP.F32.S32 R3, UR6 ;  /* 0x0000000600037c45 */ /* 0x002fe40008201400 */
[----:B--2---:R-:W-:Y:S02]  /*0f10*/  MOV R8, UR7 ;  /* 0x0000000700087c02 */ /* 0x004fe40008000f00 */
[----:B------:R-:W0:Y:S08]  /*0f20*/  MUFU.RCP R0, R3 ;  /* 0x0000000300007308 */ /* 0x000e300000001000 */
[----:B------:R-:W1:Y:S01]  /*0f30*/  FCHK P0, R8, R3 ;  /* 0x0000000308007302 */ /* 0x000e620000000000 */
[----:B0-----:R-:W-:-:S04]  /*0f40*/  FFMA R7, -R3, R0, 1 ;  /* 0x3f80000003077423 */ /* 0x001fc80000000100 */
[----:B------:R-:W-:-:S04]  /*0f50*/  FFMA R0, R0, R7, R0 ;  /* 0x0000000700007223 */ /* 0x000fc80000000000 */
[----:B------:R-:W-:-:S04]  /*0f60*/  FFMA R2, R0, UR7, RZ ;  /* 0x0000000700027c23 */ /* 0x000fc800080000ff */
[----:B------:R-:W-:-:S04]  /*0f70*/  FFMA R9, -R3, R2, UR7 ;  /* 0x0000000703097e23 */ /* 0x000fc80008000102 */
[----:B------:R-:W-:Y:S01]  /*0f80*/  FFMA R9, R0, R9, R2 ;  /* 0x0000000900097223 */ /* 0x000fe20000000002 */
[----:B---3--:R-:W0:Y:S01]  /*0f90*/  F2F.F64.F32 R6, R6 ;  /* 0x0000000600067310 */ /* 0x008e220000201800 */
[----:B-1----:R-:W-:Y:S05]  /*0fa0*/  @!P0 BRA `(.L_x_28) ;  /* 0x0000000000148947 */ /* 0x002fea0003800000 */
[----:B------:R-:W1:Y:S01]  /*0fb0*/  LDCU UR6, c[0x0][0x3a8] ;  /* 0x00007500ff0677ac */ /* 0x000e620008000800 */
[----:B------:R-:W-:Y:S01]  /*0fc0*/  MOV R8, 0xff0 ;  /* 0x00000ff000087802 */ /* 0x000fe20000000f00 */
[----:B-1----:R-:W-:-:S07]  /*0fd0*/  IMAD.U32 R2, RZ, RZ, UR6 ;  /* 0x00000006ff027e24 */ /* 0x002fce000f8e00ff */
[----:B0-----:R-:W-:Y:S05]  /*0fe0*/  CALL.REL.NOINC `($__internal_4_$__cuda_sm3x_div_rn_noftz_f32_slowpath) ;  /* 0x00000008007c7944 */ /* 0x001fea0003c00000 */
[----:B------:R-:W-:-:S07]  /*0ff0*/  MOV R9, R2 ;  /* 0x0000000200097202 */ /* 0x000fce0000000f00 */
.L_x_28:
[----:B------:R-:W-:Y:S01]  /*1000*/  VIADD R0, R10, 0xf3000000 ;  /* 0xf30000000a007836 */ /* 0x000fe20000000000 */
[----:B------:R-:W1:Y:S01]  /*1010*/  F2F.F64.F32 R8, R9 ;  /* 0x0000000900087310 */ /* 0x000e620000201800 */
[----:B------:R-:W-:Y:S03]  /*1020*/  BSSY.RECONVERGENT B0, `(.L_x_29) ;  /* 0x000000d000007945 */ /* 0x000fe60003800200 */
[----:B------:R-:W-:-:S04]  /*1030*/  ISETP.GT.U32.AND P0, PT, R0, 0x727fffff, PT ;  /* 0x727fffff0000780c */ /* 0x000fc80003f04070 */
[----:B------:R2:W3:Y:S08]  /*1040*/  MUFU.RSQ R11, R10 ;  /* 0x0000000a000b7308 */ /* 0x0004f00000001400 */
[----:B------:R-:W4:Y:S01]  /*1050*/  F2F.F64.F32 R12, R12 ;  /* 0x0000000c000c7310 */ /* 0x000f220000201800 */
[----:B-12---:R-:W-:Y:S05]  /*1060*/  @!P0 BRA `(.L_x_30) ;  /* 0x0000000000108947 */ /* 0x006fea0003800000 */
[----:B------:R-:W-:Y:S02]  /*1070*/  MOV R0, R10 ;  /* 0x0000000a00007202 */ /* 0x000fe40000000f00 */
[----:B------:R-:W-:-:S07]  /*1080*/  MOV R15, 0x10a0 ;  /* 0x000010a0000f7802 */ /* 0x000fce0000000f00 */
[----:B0--34-:R-:W-:Y:S05]  /*1090*/  CALL.REL.NOINC `($__internal_3_$__cuda_sm20_sqrt_rn_f32_slowpath) ;  /* 0x0000000400f47944 */ /* 0x019fea0003c00000 */
[----:B------:R-:W-:Y:S05]  /*10a0*/  BRA `(.L_x_31) ;  /* 0x0000000000107947 */ /* 0x000fea0003800000 */
.L_x_30:
[C---:B---3--:R-:W-:Y:S01]  /*10b0*/  FMUL.FTZ R3, R11.reuse, R10 ;  /* 0x0000000a0b037220 */ /* 0x048fe20000410000 */
[----:B------:R-:W-:-:S03]  /*10c0*/  FMUL.FTZ R2, R11, 0.5 ;  /* 0x3f0000000b027820 */ /* 0x000fc60000410000 */
[----:B------:R-:W-:-:S04]  /*10d0*/  FFMA R0, -R3, R3, R10 ;  /* 0x0000000303007223 */ /* 0x000fc8000000010a */
[----:B------:R-:W-:-:S07]  /*10e0*/  FFMA R0, R0, R2, R3 ;  /* 0x0000000200007223 */ /* 0x000fce0000000003 */
.L_x_31:
[----:B------:R-:W-:Y:S05]  /*10f0*/  BSYNC.RECONVERGENT B0 ;  /* 0x0000000000007941 */ /* 0x000fea0003800200 */
.L_x_29:
[----:B------:R-:W1:Y:S01]  /*1100*/  F2F.F64.F32 R10, R0 ;  /* 0x00000000000a7310 */ /* 0x000e620000201800 */
[----:B------:R-:W-:Y:S01]  /*1110*/  UMOV UR6, 0xe2308c3a ;  /* 0xe2308c3a00067882 */ /* 0x000fe20000000000 */
[----:B------:R-:W-:Y:S01]  /*1120*/  UMOV UR7, 0x3e45798e ;  /* 0x3e45798e00077882 */ /* 0x000fe20000000000 */
[----:B------:R-:W-:Y:S01]  /*1130*/  IMAD.MOV.U32 R2, RZ, RZ, 0x1 ;  /* 0x00000001ff027424 */ /* 0x000fe200078e00ff */
[----:B----4-:R-:W-:Y:S01]  /*1140*/  FSETP.GEU.AND P1, PT, |R13|, 6.5827683646048100446e-37, PT ;  /* 0x036000000d00780b */ /* 0x010fe20003f2e200 */
[----:B------:R-:W-:Y:S01]  /*1150*/  BSSY.RECONVERGENT B0, `(.L_x_32) ;  /* 0x0000012000007945 */ /* 0x000fe20003800200 */
[----:B-1----:R-:W-:-:S06]  /*1160*/  DADD R10, R10, UR6 ;  /* 0x000000060a0a7e29 */ /* 0x002fcc0008000000 */
[----:B------:R-:W1:Y:S02]  /*1170*/  MUFU.RCP64H R3, R11 ;  /* 0x0000000b00037308 */ /* 0x000e640000001800 */
[----:B-1----:R-:W-:-:S08]  /*1180*/  DFMA R14, -R10, R2, 1 ;  /* 0x3ff000000a0e742b */ /* 0x002fd00000000102 */
[----:B------:R-:W-:-:S08]  /*1190*/  DFMA R14, R14, R14, R14 ;  /* 0x0000000e0e0e722b */ /* 0x000fd0000000000e */
[----:B------:R-:W-:-:S08]  /*11a0*/  DFMA R14, R2, R14, R2 ;  /* 0x0000000e020e722b */ /* 0x000fd00000000002 */
[----:B------:R-:W-:-:S08]  /*11b0*/  DFMA R2, -R10, R14, 1 ;  /* 0x3ff000000a02742b */ /* 0x000fd0000000010e */
[----:B------:R-:W-:-:S08]  /*11c0*/  DFMA R2, R14, R2, R14 ;  /* 0x000000020e02722b */ /* 0x000fd0000000000e */
[----:B------:R-:W-:-:S08]  /*11d0*/  DMUL R14, R12, R2 ;  /* 0x000000020c0e7228 */ /* 0x000fd00000000000 */
[----:B------:R-:W-:-:S08]  /*11e0*/  DFMA R16, -R10, R14, R12 ;  /* 0x0000000e0a10722b */ /* 0x000fd0000000010c */
[----:B------:R-:W-:-:S10]  /*11f0*/  DFMA R2, R2, R16, R14 ;  /* 0x000000100202722b */ /* 0x000fd4000000000e */
[----:B------:R-:W-:-:S05]  /*1200*/  FFMA R0, RZ, R11, R3 ;  /* 0x0000000bff007223 */ /* 0x000fca0000000003 */
[----:B------:R-:W-:-:S13]  /*1210*/  FSETP.GT.AND P0, PT, |R0|, 1.469367938527859385e-39, PT ;  /* 0x001000000000780b */ /* 0x000fda0003f04200 */
[----:B------:R-:W-:Y:S05]  /*1220*/  @P0 BRA P1, `(.L_x_33) ;  /* 0x0000000000100947 */ /* 0x000fea0000800000 */
[----:B------:R-:W-:-:S07]  /*1230*/  MOV R0, 0x1250 ;  /* 0x0000125000007802 */ /* 0x000fce0000000f00 */
[----:B0-----:R-:W-:Y:S05]  /*1240*/  CALL.REL.NOINC `($__internal_2_$__cuda_sm20_div_rn_f64_full) ;  /* 0x00000000001c7944 */ /* 0x001fea0003c00000 */
[----:B------:R-:W-:Y:S01]  /*1250*/  MOV R2, R18 ;  /* 0x0000001200027202 */ /* 0x000fe20000000f00 */
[----:B------:R-:W-:-:S07]  /*1260*/  IMAD.MOV.U32 R3, RZ, RZ, R19 ;  /* 0x000000ffff037224 */ /* 0x000fce00078e0013 */
.L_x_33:
[----:B------:R-:W-:Y:S05]  /*1270*/  BSYNC.RECONVERGENT B0 ;  /* 0x0000000000007941 */ /* 0x000fea0003800200 */
.L_x_32:
[----:B0-----:R-:W-:-:S10]  /*1280*/  DFMA R6, R8, -R2, R6 ;  /* 0x800000020806722b */ /* 0x001fd40000000006 */
[----:B------:R-:W0:Y:S02]  /*1290*/  F2F.F32.F64 R7, R6 ;  /* 0x0000000600077310 */ /* 0x000e240000301000 */
[----:B0-----:R-:W-:Y:S01]  /*12a0*/  STG.E desc[UR4][R4.64], R7 ;  /* 0x0000000704007986 */ /* 0x001fe2000c101904 */
[----:B------:R-:W-:Y:S05]  /*12b0*/  EXIT ;  /* 0x000000000000794d */ /* 0x000fea0003800000 */
        .weak           $__internal_2_$__cuda_sm20_div_rn_f64_full
        .type           $__internal_2_$__cuda_sm20_div_rn_f64_full,@function
        .size           $__internal_2_$__cuda_sm20_div_rn_f64_full,($__internal_3_$__cuda_sm20_sqrt_rn_f32_slowpath - $__internal_2_$__cuda_sm20_div_rn_f64_full)
$__internal_2_$__cuda_sm20_div_rn_f64_full:
[C---:B------:R-:W-:Y:S01]  /*12c0*/  FSETP.GEU.AND P0, PT, |R11|.reuse, 1.469367938527859385e-39, PT ;  /* 0x001000000b00780b */ /* 0x040fe20003f0e200 */
[----:B------:R-:W-:Y:S01]  /*12d0*/  IMAD.MOV.U32 R14, RZ, RZ, 0x1 ;  /* 0x00000001ff0e7424 */ /* 0x000fe200078e00ff */
[----:B------:R-:W-:Y:S01]  /*12e0*/  LOP3.LUT R2, R11, 0x800fffff, RZ, 0xc0, !PT ;  /* 0x800fffff0b027812 */ /* 0x000fe200078ec0ff */
[----:B------:R-:W-:Y:S01]  /*12f0*/  BSSY.RECONVERGENT B1, `(.L_x_34) ;  /* 0x0000054000017945 */ /* 0x000fe20003800200 */
[C---:B------:R-:W-:Y:S02]  /*1300*/  FSETP.GEU.AND P2, PT, |R13|.reuse, 1.469367938527859385e-39, PT ;  /* 0x001000000d00780b */ /* 0x040fe40003f4e200 */
[----:B------:R-:W-:Y:S02]  /*1310*/  LOP3.LUT R3, R2, 0x3ff00000, RZ, 0xfc, !PT ;  /* 0x3ff0000002037812 */ /* 0x000fe400078efcff */
[----:B------:R-:W-:Y:S02]  /*1320*/  MOV R2, R10 ;  /* 0x0000000a00027202 */ /* 0x000fe40000000f00 */
[----:B------:R-:W-:-:S02]  /*1330*/  LOP3.LUT R20, R13, 0x7ff00000, RZ, 0xc0, !PT ;  /* 0x7ff000000d147812 */ /* 0x000fc400078ec0ff */
[----:B------:R-:W-:Y:S01]  /*1340*/  MOV R21, 0x1ca00000 ;  /* 0x1ca0000000157802 */ /* 0x000fe20000000f00 */
[----:B------:R-:W-:Y:S01]  /*1350*/  @!P0 DMUL R2, R10, 8.98846567431157953865e+307 ;  /* 0x7fe000000a028828 */ /* 0x000fe20000000000 */
[C---:B------:R-:W-:Y:S01]  /*1360*/  LOP3.LUT R23, R11.reuse, 0x7ff00000, RZ, 0xc0, !PT ;  /* 0x7ff000000b177812 */ /* 0x040fe200078ec0ff */
[----:B------:R-:W-:Y:S02]  /*1370*/  IMAD.MOV.U32 R22, RZ, RZ, R20 ;  /* 0x000000ffff167224 */ /* 0x000fe400078e0014 */
[----:B------:R-:W-:Y:S02]  /*1380*/  @!P2 LOP3.LUT R19, R11, 0x7ff00000, RZ, 0xc0, !PT ;  /* 0x7ff000000b13a812 */ /* 0x000fe400078ec0ff */
[----:B------:R-:W0:Y:S01]  /*1390*/  MUFU.RCP64H R15, R3 ;  /* 0x00000003000f7308 */ /* 0x000e220000001800 */
[C---:B------:R-:W-:Y:S02]  /*13a0*/  ISETP.GE.U32.AND P1, PT, R20.reuse, R23, PT ;  /* 0x000000171400720c */ /* 0x040fe40003f26070 */
[----:B------:R-:W-:-:S02]  /*13b0*/  @!P2 ISETP.GE.U32.AND P3, PT, R20, R19, PT ;  /* 0x000000131400a20c */ /* 0x000fc40003f66070 */
[----:B------:R-:W-:Y:S02]  /*13c0*/  @!P0 LOP3.LUT R23, R3, 0x7ff00000, RZ, 0xc0, !PT ;  /* 0x7ff0000003178812 */ /* 0x000fe400078ec0ff */
[----:B------:R-:W-:-:S04]  /*13d0*/  @!P2 SEL R19, R21, 0x63400000, !P3 ;  /* 0x634000001513a807 */ /* 0x000fc80005800000 */
[----:B------:R-:W-:-:S04]  /*13e0*/  @!P2 LOP3.LUT R24, R19, 0x80000000, R13, 0xf8, !PT ;  /* 0x800000001318a812 */ /* 0x000fc800078ef80d */
[----:B------:R-:W-:Y:S01]  /*13f0*/  @!P2 LOP3.LUT R25, R24, 0x100000, RZ, 0xfc, !PT ;  /* 0x001000001819a812 */ /* 0x000fe200078efcff */
[----:B0-----:R-:W-:Y:S01]  /*1400*/  DFMA R16, R14, -R2, 1 ;  /* 0x3ff000000e10742b */ /* 0x001fe20000000802 */
[----:B------:R-:W-:-:S07]  /*1410*/  @!P2 MOV R24, RZ ;  /* 0x000000ff0018a202 */ /* 0x000fce0000000f00 */
[----:B------:R-:W-:-:S08]  /*1420*/  DFMA R16, R16, R16, R16 ;  /* 0x000000101010722b */ /* 0x000fd00000000010 */
[----:B------:R-:W-:Y:S01]  /*1430*/  DFMA R16, R14, R16, R14 ;  /* 0x000000100e10722b */ /* 0x000fe2000000000e */
[----:B------:R-:W-:Y:S01]  /*1440*/  SEL R15, R21, 0x63400000, !P1 ;  /* 0x63400000150f7807 */ /* 0x000fe20004800000 */
[----:B------:R-:W-:-:S03]  /*1450*/  IMAD.MOV.U32 R14, RZ, RZ, R12 ;  /* 0x000000ffff0e7224 */ /* 0x000fc600078e000c */
[----:B------:R-:W-:-:S03]  /*1460*/  LOP3.LUT R15, R15, 0x800fffff, R13, 0xf8, !PT ;  /* 0x800fffff0f0f7812 */ /* 0x000fc600078ef80d */
[----:B------:R-:W-:-:S03]  /*1470*/  DFMA R18, R16, -R2, 1 ;  /* 0x3ff000001012742b */ /* 0x000fc60000000802 */
[----:B------:R-:W-:-:S05]  /*1480*/  @!P2 DFMA R14, R14, 2, -R24 ;  /* 0x400000000e0ea82b */ /* 0x000fca0000000818 */
[----:B------:R-:W-:-:S05]  /*1490*/  DFMA R16, R16, R18, R16 ;  /* 0x000000121010722b */ /* 0x000fca0000000010 */
[----:B------:R-:W-:-:S03]  /*14a0*/  @!P2 LOP3.LUT R22, R15, 0x7ff00000, RZ, 0xc0, !PT ;  /* 0x7ff000000f16a812 */ /* 0x000fc600078ec0ff */
[----:B------:R-:W-:Y:S01]  /*14b0*/  DMUL R18, R16, R14 ;  /* 0x0000000e10127228 */ /* 0x000fe20000000000 */
[----:B------:R-:W-:-:S04]  /*14c0*/  IADD3 R26, PT, PT, R22, -0x1, RZ ;  /* 0xffffffff161a7810 */ /* 0x000fc80007ffe0ff */
[----:B------:R-:W-:Y:S01]  /*14d0*/  ISETP.GT.U32.AND P0, PT, R26, 0x7feffffe, PT ;  /* 0x7feffffe1a00780c */ /* 0x000fe20003f04070 */
[----:B------:R-:W-:Y:S02]  /*14e0*/  VIADD R26, R23, 0xffffffff ;  /* 0xffffffff171a7836 */ /* 0x000fe40000000000 */
[----:B------:R-:W-:-:S03]  /*14f0*/  DFMA R24, R18, -R2, R14 ;  /* 0x800000021218722b */ /* 0x000fc6000000000e */
[----:B------:R-:W-:-:S05]  /*1500*/  ISETP.GT.U32.OR P0, PT, R26, 0x7feffffe, P0 ;  /* 0x7feffffe1a00780c */ /* 0x000fca0000704470 */
[----:B------:R-:W-:-:S08]  /*1510*/  DFMA R16, R16, R24, R18 ;  /* 0x000000181010722b */ /* 0x000fd00000000012 */
[----:B------:R-:W-:Y:S05]  /*1520*/  @P0 BRA `(.L_x_35) ;  /* 0x00000000006c0947 */ /* 0x000fea0003800000 */
[----:B------:R-:W-:-:S04]  /*1530*/  LOP3.LUT R13, R11, 0x7ff00000, RZ, 0xc0, !PT ;  /* 0x7ff000000b0d7812 */ /* 0x000fc800078ec0ff */
[CC--:B------:R-:W-:Y:S02]  /*1540*/  VIADDMNMX R12, R20.reuse, -R13.reuse, 0xb9600000, !PT ;  /* 0xb9600000140c7446 */ /* 0x0c0fe4000780090d */
[----:B------:R-:W-:Y:S02]  /*1550*/  ISETP.GE.U32.AND P0, PT, R20, R13, PT ;  /* 0x0000000d1400720c */ /* 0x000fe40003f06070 */
[----:B------:R-:W-:Y:S02]  /*1560*/  VIMNMX R12, PT, PT, R12, 0x46a00000, PT ;  /* 0x46a000000c0c7848 */ /* 0x000fe40003fe0100 */
[----:B------:R-:W-:Y:S02]  /*1570*/  SEL R21, R21, 0x63400000, !P0 ;  /* 0x6340000015157807 */ /* 0x000fe40004000000 */
[----:B------:R-:W-:Y:S02]  /*1580*/  MOV R20, RZ ;  /* 0x000000ff00147202 */ /* 0x000fe40000000f00 */
[----:B------:R-:W-:-:S05]  /*1590*/  IADD3 R12, PT, PT, -R21, R12, RZ ;  /* 0x0000000c150c7210 */ /* 0x000fca0007ffe1ff */
[----:B------:R-:W-:-:S06]  /*15a0*/  VIADD R21, R12, 0x7fe00000 ;  /* 0x7fe000000c157836 */ /* 0x000fcc0000000000 */
[----:B------:R-:W-:-:S10]  /*15b0*/  DMUL R18, R16, R20 ;  /* 0x0000001410127228 */ /* 0x000fd40000000000 */
[----:B------:R-:W-:-:S13]  /*15c0*/  FSETP.GTU.AND P0, PT, |R19|, 1.469367938527859385e-39, PT ;  /* 0x001000001300780b */ /* 0x000fda0003f0c200 */
[----:B------:R-:W-:Y:S05]  /*15d0*/  @P0 BRA `(.L_x_36) ;  /* 0x0000000000940947 */ /* 0x000fea0003800000 */
[----:B------:R-:W-:Y:S01]  /*15e0*/  DFMA R2, R16, -R2, R14 ;  /* 0x800000021002722b */ /* 0x000fe2000000000e */
[----:B------:R-:W-:-:S09]  /*15f0*/  IMAD.MOV.U32 R20, RZ, RZ, RZ ;  /* 0x000000ffff147224 */ /* 0x000fd200078e00ff */
[C---:B------:R-:W-:Y:S02]  /*1600*/  FSETP.NEU.AND P0, PT, R3.reuse, RZ, PT ;  /* 0x000000ff0300720b */ /* 0x040fe40003f0d000 */
[----:B------:R-:W-:-:S04]  /*1610*/  LOP3.LUT R11, R3, 0x80000000, R11, 0x48, !PT ;  /* 0x80000000030b7812 */ /* 0x000fc800078e480b */
[----:B------:R-:W-:-:S07]  /*1620*/  LOP3.LUT R21, R11, R21, RZ, 0xfc, !PT ;  /* 0x000000150b157212 */ /* 0x000fce00078efcff */
[----:B------:R-:W-:Y:S05]  /*1630*/  @!P0 BRA `(.L_x_36) ;  /* 0x00000000007c8947 */ /* 0x000fea0003800000 */
[----:B------:R-:W-:Y:S01]  /*1640*/  IADD3 R3, PT, PT, -R12, RZ, RZ ;  /* 0x000000ff0c037210 */ /* 0x000fe20007ffe1ff */
[----:B------:R-:W-:-:S06]  /*1650*/  IMAD.MOV.U32 R2, RZ, RZ, RZ ;  /* 0x000000ffff027224 */ /* 0x000fcc00078e00ff */
[----:B------:R-:W-:Y:S02]  /*1660*/  DFMA R2, R18, -R2, R16 ;  /* 0x800000021202722b */ /* 0x000fe40000000010 */
[----:B------:R-:W-:-:S04]  /*1670*/  DMUL.RP R16, R16, R20 ;  /* 0x0000001410107228 */ /* 0x000fc80000008000 */
[----:B------:R-:W-:-:S04]  /*1680*/  IADD3 R2, PT, PT, -R12, -0x43300000, RZ ;  /* 0xbcd000000c027810 */ /* 0x000fc80007ffe1ff */
[----:B------:R-:W-:Y:S02]  /*1690*/  FSETP.NEU.AND P0, PT, |R3|, R2, PT ;  /* 0x000000020300720b */ /* 0x000fe40003f0d200 */
[----:B------:R-:W-:Y:S02]  /*16a0*/  LOP3.LUT R11, R17, R11, RZ, 0x3c, !PT ;  /* 0x0000000b110b7212 */ /* 0x000fe400078e3cff */
[----:B------:R-:W-:Y:S02]  /*16b0*/  FSEL R18, R16, R18, !P0 ;  /* 0x0000001210127208 */ /* 0x000fe40004000000 */
[----:B------:R-:W-:Y:S01]  /*16c0*/  FSEL R19, R11, R19, !P0 ;  /* 0x000000130b137208 */ /* 0x000fe20004000000 */
[----:B------:R-:W-:Y:S06]  /*16d0*/  BRA `(.L_x_36) ;  /* 0x0000000000547947 */ /* 0x000fec0003800000 */
.L_x_35:
[----:B------:R-:W-:-:S14]  /*16e0*/  DSETP.NAN.AND P0, PT, R12, R12, PT ;  /* 0x0000000c0c00722a */ /* 0x000fdc0003f08000 */
[----:B------:R-:W-:Y:S05]  /*16f0*/  @P0 BRA `(.L_x_37) ;  /* 0x0000000000440947 */ /* 0x000fea0003800000 */
[----:B------:R-:W-:-:S14]  /*1700*/  DSETP.NAN.AND P0, PT, R10, R10, PT ;  /* 0x0000000a0a00722a */ /* 0x000fdc0003f08000 */
[----:B------:R-:W-:Y:S05]  /*1710*/  @P0 BRA `(.L_x_38) ;  /* 0x0000000000300947 */ /* 0x000fea0003800000 */
[----:B------:R-:W-:Y:S01]  /*1720*/  ISETP.NE.AND P0, PT, R22, R23, PT ;  /* 0x000000171600720c */ /* 0x000fe20003f05270 */
[----:B------:R-:W-:Y:S01]  /*1730*/  IMAD.MOV.U32 R19, RZ, RZ, -0x80000 ;  /* 0xfff80000ff137424 */ /* 0x000fe200078e00ff */
[----:B------:R-:W-:-:S11]  /*1740*/  MOV R18, 0x0 ;  /* 0x0000000000127802 */ /* 0x000fd60000000f00 */
[----:B------:R-:W-:Y:S05]  /*1750*/  @!P0 BRA `(.L_x_36) ;  /* 0x0000000000348947 */ /* 0x000fea0003800000 */
[----:B------:R-:W-:Y:S02]  /*1760*/  ISETP.NE.AND P0, PT, R22, 0x7ff00000, PT ;  /* 0x7ff000001600780c */ /* 0x000fe40003f05270 */
[----:B------:R-:W-:Y:S02]  /*1770*/  LOP3.LUT R19, R13, 0x80000000, R11, 0x48, !PT ;  /* 0x800000000d137812 */ /* 0x000fe400078e480b */
[----:B------:R-:W-:-:S13]  /*1780*/  ISETP.EQ.OR P0, PT, R23, RZ, !P0 ;  /* 0x000000ff1700720c */ /* 0x000fda0004702670 */
[----:B------:R-:W-:Y:S02]  /*1790*/  @P0 LOP3.LUT R2, R19, 0x7ff00000, RZ, 0xfc, !PT ;  /* 0x7ff0000013020812 */ /* 0x000fe400078efcff */
[----:B------:R-:W-:Y:S01]  /*17a0*/  @!P0 MOV R18, RZ ;  /* 0x000000ff00128202 */ /* 0x000fe20000000f00 */
[----:B------:R-:W-:Y:S01]  /*17b0*/  @P0 IMAD.MOV.U32 R18, RZ, RZ, RZ ;  /* 0x000000ffff120224 */ /* 0x000fe200078e00ff */
[----:B------:R-:W-:Y:S01]  /*17c0*/  @P0 MOV R19, R2 ;  /* 0x0000000200130202 */ /* 0x000fe20000000f00 */
[----:B------:R-:W-:Y:S06]  /*17d0*/  BRA `(.L_x_36) ;  /* 0x0000000000147947 */ /* 0x000fec0003800000 */
.L_x_38:
[----:B------:R-:W-:Y:S01]  /*17e0*/  LOP3.LUT R19, R11, 0x80000, RZ, 0xfc, !PT ;  /* 0x000800000b137812 */ /* 0x000fe200078efcff */
[----:B------:R-:W-:Y:S01]  /*17f0*/  IMAD.MOV.U32 R18, RZ, RZ, R10 ;  /* 0x000000ffff127224 */ /* 0x000fe200078e000a */
[----:B------:R-:W-:Y:S06]  /*1800*/  BRA `(.L_x_36) ;  /* 0x0000000000087947 */ /* 0x000fec0003800000 */
.L_x_37:
[----:B------:R-:W-:Y:S02]  /*1810*/  LOP3.LUT R19, R13, 0x80000, RZ, 0xfc, !PT ;  /* 0x000800000d137812 */ /* 0x000fe400078efcff */
[----:B------:R-:W-:-:S07]  /*1820*/  MOV R18, R12 ;  /* 0x0000000c00127202 */ /* 0x000fce0000000f00 */
.L_x_36:
[----:B------:R-:W-:Y:S05]  /*1830*/  BSYNC.RECONVERGENT B1 ;  /* 0x0000000000017941 */ /* 0x000fea0003800200 */
.L_x_34:
[----:B------:R-:W-:Y:S02]  /*1840*/  HFMA2 R3, -RZ, RZ, 0, 0 ;  /* 0x00000000ff037431 */ /* 0x000fe400000001ff */
[----:B------:R-:W-:-:S04]  /*1850*/  IMAD.MOV.U32 R2, RZ, RZ, R0 ;  /* 0x000000ffff027224 */ /* 0x000fc800078e0000 */
[----:B------:R-:W-:Y:S05]  /*1860*/  RET.REL.NODEC R2 `(adamw_bn) ;  /* 0xffffffe402e47950 */ /* 0x000fea0003c3ffff */
        .weak           $__internal_3_$__cuda_sm20_sqrt_rn_f32_slowpath
        .type           $__internal_3_$__cuda_sm20_sqrt_rn_f32_slowpath,@function
        .size           $__internal_3_$__cuda_sm20_sqrt_rn_f32_slowpath,($__internal_4_$__cuda_sm3x_div_rn_noftz_f32_slowpath - $__internal_3_$__cuda_sm20_sqrt_rn_f32_slowpath)
$__internal_3_$__cuda_sm20_sqrt_rn_f32_slowpath:
[----:B------:R-:W-:-:S13]  /*1870*/  LOP3.LUT P0, RZ, R0, 0x7fffffff, RZ, 0xc0, !PT ;  /* 0x7fffffff00ff7812 */ /* 0x000fda000780c0ff */
[----:B------:R-:W-:Y:S01]  /*1880*/  @!P0 IMAD.MOV.U32 R2, RZ, RZ, R0 ;  /* 0x000000ffff028224 */ /* 0x000fe200078e0000 */
[----:B------:R-:W-:Y:S06]  /*1890*/  @!P0 BRA `(.L_x_39) ;  /* 0x0000000000408947 */ /* 0x000fec0003800000 */
[----:B------:R-:W-:-:S13]  /*18a0*/  FSETP.GEU.FTZ.AND P0, PT, R0, RZ, PT ;  /* 0x000000ff0000720b */ /* 0x000fda0003f1e000 */
[----:B------:R-:W-:Y:S01]  /*18b0*/  @!P0 MOV R2, 0x7fffffff ;  /* 0x7fffffff00028802 */ /* 0x000fe20000000f00 */
[----:B------:R-:W-:Y:S06]  /*18c0*/  @!P0 BRA `(.L_x_39) ;  /* 0x0000000000348947 */ /* 0x000fec0003800000 */
[----:B------:R-:W-:-:S13]  /*18d0*/  FSETP.GTU.FTZ.AND P0, PT, |R0|, +INF , PT ;  /* 0x7f8000000000780b */ /* 0x000fda0003f1c200 */
[----:B------:R-:W-:Y:S01]  /*18e0*/  @P0 FADD.FTZ R2, R0, 1 ;  /* 0x3f80000000020421 */ /* 0x000fe20000010000 */
[----:B------:R-:W-:Y:S06]  /*18f0*/  @P0 BRA `(.L_x_39) ;  /* 0x0000000000280947 */ /* 0x000fec0003800000 */
[----:B------:R-:W-:-:S13]  /*1900*/  FSETP.NEU.FTZ.AND P0, PT, |R0|, +INF , PT ;  /* 0x7f8000000000780b */ /* 0x000fda0003f1d200 */
[----:B------:R-:W-:-:S04]  /*1910*/  @P0 FFMA R3, R0, 1.84467440737095516160e+19, RZ ;  /* 0x5f80000000030823 */ /* 0x000fc800000000ff */
[----:B------:R-:W0:Y:S02]  /*1920*/  @P0 MUFU.RSQ R2, R3 ;  /* 0x0000000300020308 */ /* 0x000e240000001400 */
[----:B0-----:R-:W-:Y:S01]  /*1930*/  @P0 FMUL.FTZ R10, R3, R2 ;  /* 0x00000002030a0220 */ /* 0x001fe20000410000 */
[----:B------:R-:W-:Y:S01]  /*1940*/  @P0 FMUL.FTZ R14, R2, 0.5 ;  /* 0x3f000000020e0820 */ /* 0x000fe20000410000 */
[----:B------:R-:W-:Y:S02]  /*1950*/  @!P0 IMAD.MOV.U32 R2, RZ, RZ, R0 ;  /* 0x000000ffff028224 */ /* 0x000fe400078e0000 */
[----:B------:R-:W-:-:S04]  /*1960*/  @P0 FADD.FTZ R11, -R10, -RZ ;  /* 0x800000ff0a0b0221 */ /* 0x000fc80000010100 */
[----:B------:R-:W-:-:S04]  /*1970*/  @P0 FFMA R11, R10, R11, R3 ;  /* 0x0000000b0a0b0223 */ /* 0x000fc80000000003 */
[----:B------:R-:W-:-:S04]  /*1980*/  @P0 FFMA R11, R11, R14, R10 ;  /* 0x0000000e0b0b0223 */ /* 0x000fc8000000000a */
[----:B------:R-:W-:-:S07]  /*1990*/  @P0 FMUL.FTZ R2, R11, 2.3283064365386962891e-10 ;  /* 0x2f8000000b020820 */ /* 0x000fce0000410000 */
.L_x_39:
[----:B------:R-:W-:Y:S01]  /*19a0*/  HFMA2 R3, -RZ, RZ, 0, 0 ;  /* 0x00000000ff037431 */ /* 0x000fe200000001ff */
[----:B------:R-:W-:Y:S01]  /*19b0*/  MOV R0, R2 ;  /* 0x0000000200007202 */ /* 0x000fe20000000f00 */
[----:B------:R-:W-:-:S04]  /*19c0*/  IMAD.MOV.U32 R2, RZ, RZ, R15 ;  /* 0x000000ffff027224 */ /* 0x000fc800078e000f */
[----:B------:R-:W-:Y:S05]  /*19d0*/  RET.REL.NODEC R2 `(adamw_bn) ;  /* 0xffffffe402887950 */ /* 0x000fea0003c3ffff */
        .weak           $__internal_4_$__cuda_sm3x_div_rn_noftz_f32_slowpath
        .type           $__internal_4_$__cuda_sm3x_div_rn_noftz_f32_slowpath,@function
        .size           $__internal_4_$__cuda_sm3x_div_rn_noftz_f32_slowpath,(.L_x_152 - $__internal_4_$__cuda_sm3x_div_rn_noftz_f32_slowpath)
$__internal_4_$__cuda_sm3x_div_rn_noftz_f32_slowpath:
[----:B------:R-:W-:Y:S01]  /*19e0*/  SHF.R.U32.HI R9, RZ, 0x17, R3 ;  /* 0x00000017ff097819 */ /* 0x000fe20000011603 */
[----:B------:R-:W-:Y:S01]  /*19f0*/  BSSY.RECONVERGENT B1, `(.L_x_40) ;  /* 0x0000062000017945 */ /* 0x000fe20003800200 */
[----:B------:R-:W-:Y:S02]  /*1a00*/  SHF.R.U32.HI R11, RZ, 0x17, R2 ;  /* 0x00000017ff0b7819 */ /* 0x000fe40000011602 */
[----:B------:R-:W-:Y:S02]  /*1a10*/  LOP3.LUT R9, R9, 0xff, RZ, 0xc0, !PT ;  /* 0x000000ff09097812 */ /* 0x000fe400078ec0ff */
[----:B------:R-:W-:-:S03]  /*1a20*/  LOP3.LUT R13, R11, 0xff, RZ, 0xc0, !PT ;  /* 0x000000ff0b0d7812 */ /* 0x000fc600078ec0ff */
[----:B------:R-:W-:Y:S01]  /*1a30*/  VIADD R15, R9, 0xffffffff ;  /* 0xffffffff090f7836 */ /* 0x000fe20000000000 */
[----:B------:R-:W-:-:S04]  /*1a40*/  IADD3 R14, PT, PT, R13, -0x1, RZ ;  /* 0xffffffff0d0e7810 */ /* 0x000fc80007ffe0ff */
[----:B------:R-:W-:-:S04]  /*1a50*/  ISETP.GT.U32.AND P1, PT, R15, 0xfd, PT ;  /* 0x000000fd0f00780c */ /* 0x000fc80003f24070 */
[----:B------:R-:W-:-:S13]  /*1a60*/  ISETP.GT.U32.OR P1, PT, R14, 0xfd, P1 ;  /* 0x000000fd0e00780c */ /* 0x000fda0000f24470 */
[----:B------:R-:W-:Y:S01]  /*1a70*/  @!P1 IMAD.MOV.U32 R11, RZ, RZ, RZ ;  /* 0x000000ffff0b9224 */ /* 0x000fe200078e00ff */
[----:B------:R-:W-:Y:S06]  /*1a80*/  @!P1 BRA `(.L_x_41) ;  /* 0x00000000005c9947 */ /* 0x000fec0003800000 */
[----:B------:R-:W-:Y:S02]  /*1a90*/  FSETP.GTU.FTZ.AND P1, PT, |R2|, +INF , PT ;  /* 0x7f8000000200780b */ /* 0x000fe40003f3c200 */
        /* <DEDUP_REMOVED lines=17> */
[----:B------:R-:W-:Y:S01]  /*1bb0*/  @P1 MOV R11, RZ ;  /* 0x000000ff000b1202 */ /* 0x000fe20000000f00 */
[----:B------:R-:W-:Y:S02]  /*1bc0*/  @!P1 IMAD.MOV.U32 R11, RZ, RZ, -0x40 ;  /* 0xffffffc0ff0b9424 */ /* 0x000fe400078e00ff */
[----:B------:R-:W-:Y:S01]  /*1bd0*/  @!P1 FFMA R2, R2, 1.84467440737095516160e+19, RZ ;  /* 0x5f80000002029823 */ /* 0x000fe200000000ff */
[----:B------:R-:W-:Y:S02]  /*1be0*/  @!P2 FFMA R3, R3, 1.84467440737095516160e+19, RZ ;  /* 0x5f8000000303a823 */ /* 0x000fe400000000ff */
[----:B------:R-:W-:-:S07]  /*1bf0*/  @!P2 IADD3 R11, PT, PT, R11, 0x40, RZ ;  /* 0x000000400b0ba810 */ /* 0x000fce0007ffe0ff */
.L_x_41:
[----:B------:R-:W-:Y:S01]  /*1c00*/  LEA R14, R9, 0xc0800000, 0x17 ;  /* 0xc0800000090e7811 */ /* 0x000fe200078eb8ff */
[----:B------:R-:W-:Y:S01]  /*1c10*/  BSSY.RECONVERGENT B2, `(.L_x_46) ;  /* 0x0000036000027945 */ /* 0x000fe20003800200 */
[----:B------:R-:W-:-:S03]  /*1c20*/  IADD3 R13, PT, PT, R13, -0x7f, RZ ;  /* 0xffffff810d0d7810 */ /* 0x000fc60007ffe0ff */
[----:B------:R-:W-:Y:S02]  /*1c30*/  IMAD.IADD R15, R3, 0x1, -R14 ;  /* 0x00000001030f7824 */ /* 0x000fe400078e0a0e */
[----:B------:R-:W-:Y:S02]  /*1c40*/  IMAD R2, R13, -0x800000, R2 ;  /* 0xff8000000d027824 */ /* 0x000fe400078e0202 */
[----:B------:R-:W0:Y:S01]  /*1c50*/  MUFU.RCP R3, R15 ;  /* 0x0000000f00037308 */ /* 0x000e220000001000 */
[----:B------:R-:W-:-:S04]  /*1c60*/  FADD.FTZ R17, -R15, -RZ ;  /* 0x800000ff0f117221 */ /* 0x000fc80000010100 */
[----:B0-----:R-:W-:-:S04]  /*1c70*/  FFMA R14, R3, R17, 1 ;  /* 0x3f800000030e7423 */ /* 0x001fc80000000011 */
[----:B------:R-:W-:-:S04]  /*1c80*/  FFMA R3, R3, R14, R3 ;  /* 0x0000000e03037223 */ /* 0x000fc80000000003 */
[----:B------:R-:W-:-:S04]  /*1c90*/  FFMA R14, R2, R3, RZ ;  /* 0x00000003020e7223 */ /* 0x000fc800000000ff */
[----:B------:R-:W-:-:S04]  /*1ca0*/  FFMA R16, R17, R14, R2 ;  /* 0x0000000e11107223 */ /* 0x000fc80000000002 */
[----:B------:R-:W-:Y:S01]  /*1cb0*/  FFMA R14, R3, R16, R14 ;  /* 0x00000010030e7223 */ /* 0x000fe2000000000e */
[----:B------:R-:W-:-:S03]  /*1cc0*/  IADD3 R16, PT, PT, R13, 0x7f, -R9 ;  /* 0x0000007f0d107810 */ /* 0x000fc60007ffe809 */
[----:B------:R-:W-:Y:S02]  /*1cd0*/  FFMA R17, R17, R14, R2 ;  /* 0x0000000e11117223 */ /* 0x000fe40000000002 */
[----:B------:R-:W-:Y:S02]  /*1ce0*/  IMAD.IADD R16, R16, 0x1, R11 ;  /* 0x0000000110107824 */ /* 0x000fe400078e020b */
[----:B------:R-:W-:-:S05]  /*1cf0*/  FFMA R2, R3, R17, R14 ;  /* 0x0000001103027223 */ /* 0x000fca000000000e */
[----:B------:R-:W-:-:S04]  /*1d00*/  SHF.R.U32.HI R9, RZ, 0x17, R2 ;  /* 0x00000017ff097819 */ /* 0x000fc80000011602 */
[----:B------:R-:W-:-:S04]  /*1d10*/  LOP3.LUT R9, R9, 0xff, RZ, 0xc0, !PT ;  /* 0x000000ff09097812 */ /* 0x000fc800078ec0ff */
[----:B------:R-:W-:-:S05]  /*1d20*/  IADD3 R13, PT, PT, R9, R16, RZ ;  /* 0x00000010090d7210 */ /* 0x000fca0007ffe0ff */
        /* <DEDUP_REMOVED lines=10> */
[-CC-:B------:R-:W-:Y:S01]  /*1dd0*/  FFMA.RZ R9, R3, R17.reuse, R14.reuse ;  /* 0x0000001103097223 */ /* 0x180fe2000000c00e */
[C---:B------:R-:W-:Y:S02]  /*1de0*/  IADD3 R16, PT, PT, R13.reuse, 0x20, RZ ;  /* 0x000000200d107810 */ /* 0x040fe40007ffe0ff */
[----:B------:R-:W-:Y:S02]  /*1df0*/  ISETP.NE.AND P3, PT, R13, RZ, PT ;  /* 0x000000ff0d00720c */ /* 0x000fe40003f65270 */
[----:B------:R-:W-:Y:S01]  /*1e00*/  LOP3.LUT R11, R9, 0x7fffff, RZ, 0xc0, !PT ;  /* 0x007fffff090b7812 */ /* 0x000fe200078ec0ff */
[CCC-:B------:R-:W-:Y:S01]  /*1e10*/  FFMA.RP R9, R3.reuse, R17.reuse, R14.reuse ;  /* 0x0000001103097223 */ /* 0x1c0fe2000000800e */
[----:B------:R-:W-:Y:S01]  /*1e20*/  FFMA.RM R14, R3, R17, R14 ;  /* 0x00000011030e7223 */ /* 0x000fe2000000400e */
[----:B------:R-:W-:Y:S01]  /*1e30*/  IMAD.MOV R3, RZ, RZ, -R13 ;  /* 0x000000ffff037224 */ /* 0x000fe200078e0a0d */
[----:B------:R-:W-:Y:S02]  /*1e40*/  LOP3.LUT R11, R11, 0x800000, RZ, 0xfc, !PT ;  /* 0x008000000b0b7812 */ /* 0x000fe400078efcff */
[----:B------:R-:W-:-:S02]  /*1e50*/  ISETP.NE.AND P2, PT, R13, RZ, PT ;  /* 0x000000ff0d00720c */ /* 0x000fc40003f45270 */
[----:B------:R-:W-:Y:S02]  /*1e60*/  SHF.L.U32 R16, R11, R16, RZ ;  /* 0x000000100b107219 */ /* 0x000fe400000006ff */
[----:B------:R-:W-:Y:S02]  /*1e70*/  FSETP.NEU.FTZ.AND P1, PT, R9, R14, PT ;  /* 0x0000000e0900720b */ /* 0x000fe40003f3d000 */
[----:B------:R-:W-:Y:S02]  /*1e80*/  SEL R14, R3, RZ, P3 ;  /* 0x000000ff030e7207 */ /* 0x000fe40001800000 */
[----:B------:R-:W-:Y:S02]  /*1e90*/  ISETP.NE.AND P2, PT, R16, RZ, P2 ;  /* 0x000000ff1000720c */ /* 0x000fe40001745270 */
[----:B------:R-:W-:Y:S02]  /*1ea0*/  SHF.R.U32.HI R14, RZ, R14, R11 ;  /* 0x0000000eff0e7219 */ /* 0x000fe4000001160b */
[----:B------:R-:W-:-:S02]  /*1eb0*/  PLOP3.LUT P1, PT, P1, P2, PT, 0xf8, 0x8f ;  /* 0x00000000008f781c */ /* 0x000fc40000f25f70 */
[----:B------:R-:W-:Y:S02]  /*1ec0*/  SHF.R.U32.HI R16, RZ, 0x1, R14 ;  /* 0x00000001ff107819 */ /* 0x000fe4000001160e */
[----:B------:R-:W-:-:S04]  /*1ed0*/  SEL R3, RZ, 0x1, !P1 ;  /* 0x00000001ff037807 */ /* 0x000fc80004800000 */
[----:B------:R-:W-:-:S04]  /*1ee0*/  LOP3.LUT R3, R3, 0x1, R16, 0xf8, !PT ;  /* 0x0000000103037812 */ /* 0x000fc800078ef810 */
[----:B------:R-:W-:-:S04]  /*1ef0*/  LOP3.LUT R3, R3, R14, RZ, 0xc0, !PT ;  /* 0x0000000e03037212 */ /* 0x000fc800078ec0ff */
[----:B------:R-:W-:-:S04]  /*1f00*/  IADD3 R3, PT, PT, R16, R3, RZ ;  /* 0x0000000310037210 */ /* 0x000fc80007ffe0ff */
[----:B------:R-:W-:Y:S01]  /*1f10*/  LOP3.LUT R2, R3, R2, RZ, 0xfc, !PT ;  /* 0x0000000203027212 */ /* 0x000fe200078efcff */
[----:B------:R-:W-:Y:S06]  /*1f20*/  BRA `(.L_x_49) ;  /* 0x0000000000107947 */ /* 0x000fec0003800000 */
.L_x_48:
[----:B------:R-:W-:-:S04]  /*1f30*/  LOP3.LUT R2, R2, 0x80000000, RZ, 0xc0, !PT ;  /* 0x8000000002027812 */ /* 0x000fc800078ec0ff */
[----:B------:R-:W-:Y:S01]  /*1f40*/  LOP3.LUT R2, R2, 0x7f800000, RZ, 0xfc, !PT ;  /* 0x7f80000002027812 */ /* 0x000fe200078efcff */
[----:B------:R-:W-:Y:S06]  /*1f50*/  BRA `(.L_x_49) ;  /* 0x0000000000047947 */ /* 0x000fec0003800000 */
.L_x_47:
[----:B------:R-:W-:-:S07]  /*1f60*/  IMAD R2, R16, 0x800000, R2 ;  /* 0x0080000010027824 */ /* 0x000fce00078e0202 */
.L_x_49:
[----:B------:R-:W-:Y:S05]  /*1f70*/  BSYNC.RECONVERGENT B2 ;  /* 0x0000000000027941 */ /* 0x000fea0003800200 */
.L_x_46:
[----:B------:R-:W-:Y:S05]  /*1f80*/  BRA `(.L_x_50) ;  /* 0x0000000000207947 */ /* 0x000fea0003800000 */
.L_x_45:
[----:B------:R-:W-:-:S04]  /*1f90*/  LOP3.LUT R2, R3, 0x80000000, R2, 0x48, !PT ;  /* 0x8000000003027812 */ /* 0x000fc800078e4802 */
[----:B------:R-:W-:Y:S01]  /*1fa0*/  LOP3.LUT R2, R2, 0x7f800000, RZ, 0xfc, !PT ;  /* 0x7f80000002027812 */ /* 0x000fe200078efcff */
[----:B------:R-:W-:Y:S06]  /*1fb0*/  BRA `(.L_x_50) ;  /* 0x0000000000147947 */ /* 0x000fec0003800000 */
.L_x_44:
[----:B------:R-:W-:Y:S01]  /*1fc0*/  LOP3.LUT R2, R3, 0x80000000, R2, 0x48, !PT ;  /* 0x8000000003027812 */ /* 0x000fe200078e4802 */
[----:B------:R-:W-:Y:S06]  /*1fd0*/  BRA `(.L_x_50) ;  /* 0x00000000000c7947 */ /* 0x000fec0003800000 */
.L_x_43:
[----:B------:R-:W0:Y:S01]  /*1fe0*/  MUFU.RSQ R2, -QNAN ;  /* 0xffc0000000027908 */ /* 0x000e220000001400 */
[----:B------:R-:W-:Y:S05]  /*1ff0*/  BRA `(.L_x_50) ;  /* 0x0000000000047947 */ /* 0x000fea0003800000 */
.L_x_42:
[----:B------:R-:W-:-:S07]  /*2000*/  FADD.FTZ R2, R2, R3 ;  /* 0x0000000302027221 */ /* 0x000fce0000010000 */
.L_x_50:
[----:B------:R-:W-:Y:S05]  /*2010*/  BSYNC.RECONVERGENT B1 ;  /* 0x0000000000017941 */ /* 0x000fea0003800200 */
.L_x_40:
[----:B------:R-:W-:-:S04]  /*2020*/  HFMA2 R9, -RZ, RZ, 0, 0 ;  /* 0x00000000ff097431 */ /* 0x000fc800000001ff */
[----:B0-----:R-:W-:Y:S05]  /*2030*/  RET.REL.NODEC R8 `(adamw_bn) ;  /* 0xffffffdc08f07950 */ /* 0x001fea0003c3ffff */
.L_x_51:
        /* <DEDUP_REMOVED lines=12> */
.L_x_152:


//--------------------- .text.adam_bn             --------------------------
	.section	.text.adam_bn,"ax",@progbits
	.align	128
        .global         adam_bn
        .type           adam_bn,@function
        .size           adam_bn,(.L_x_155 - adam_bn)
        .other          adam_bn,@"STO_CUDA_ENTRY STV_DEFAULT"
adam_bn:
.text.adam_bn:
        /* <DEDUP_REMOVED lines=114> */
.L_x_53:
[----:B------:R-:W-:Y:S02]  /*0720*/  FSETP.NEU.AND P1, PT, |R5|, +INF , PT ;  /* 0x7f8000000500780b */ /* 0x000fe40003f2d200 */
[----:B------:R-:W-:-:S13]  /*0730*/  FSETP.EQ.AND P2, PT, R4, -1, PT ;  /* 0xbf8000000400780b */ /* 0x000fda0003f42000 */
[----:B------:R-:W-:Y:S05]  /*0740*/  @!P1 BRA P2, `(.L_x_52) ;  /* 0x0000000000109947 */ /* 0x000fea0001000000 */
[----:B------:R-:W-:Y:S01]  /*0750*/  FSETP.GEU.AND P1, PT, R4, RZ, PT ;  /* 0x000000ff0400720b */ /* 0x000fe20003f2e000 */
[----:B------:R-:W-:-:S12]  /*0760*/  IMAD.MOV.U32 R3, RZ, RZ, R9 ;  /* 0x000000ffff037224 */ /* 0x000fd800078e0009 */
[----:B------:R-:W-:-:S04]  /*0770*/  @!P1 FSETP.NEU.AND P2, PT, |R7|, 1, PT ;  /* 0x3f8000000700980b */ /* 0x000fc80003f4d200 */
[----:B------:R-:W-:-:S09]  /*0780*/  @!P1 FSEL R3, R9, -R9, P2 ;  /* 0x8000000909039208 */ /* 0x000fd20001000000 */
.L_x_52:
        /* <DEDUP_REMOVED lines=13> */
[----:B------:R-:W-:Y:S05]  /*0860*/  CALL.REL.NOINC `($__internal_7_$__cuda_sm3x_div_rn_noftz_f32_slowpath) ;  /* 0x0000001000607944 */ /* 0x000fea0003c00000 */
[----:B------:R-:W-:-:S07]  /*0870*/  IMAD.MOV.U32 R8, RZ, RZ, R2 ;  /* 0x000000ffff087224 */ /* 0x000fce00078e0002 */
.L_x_55:
[----:B------:R-:W-:Y:S05]  /*0880*/  BSYNC.RECONVERGENT B0 ;  /* 0x0000000000007941 */ /* 0x000fea0003800200 */
.L_x_54:
[----:B------:R-:W0:Y:S01]  /*0890*/  LDC R2, c[0x0][0x3a4] ;  /* 0x0000e900ff027b82 */ /* 0x000e220000000800 */
[----:B------:R-:W-:Y:S02]  /*08a0*/  IMAD.MOV.U32 R16, RZ, RZ, 0x3a2c32e4 ;  /* 0x3a2c32e4ff107424 */ /* 0x000fe400078e00ff */
[C---:B0-----:R-:W-:Y:S01]  /*08b0*/  FMUL R3, |R2|.reuse, 16777216 ;  /* 0x4b80000002037820 */ /* 0x041fe20000400200 */
[C---:B------:R-:W-:Y:S02]  /*08c0*/  FSETP.GEU.AND P1, PT, |R2|.reuse, 1.175494350822287508e-38, PT ;  /* 0x008000000200780b */ /* 0x040fe40003f2e200 */
[----:B------:R-:W-:Y:S02]  /*08d0*/  FSETP.EQ.OR P0, PT, R2, 1, !P0 ;  /* 0x3f8000000200780b */ /* 0x000fe40004702400 */
[----:B------:R-:W-:-:S04]  /*08e0*/  FSEL R3, R3, |R2|, !P1 ;  /* 0x4000000203037208 */ /* 0x000fc80004800000 */
[----:B------:R-:W-:-:S04]  /*08f0*/  IADD3 R9, PT, PT, R3, -0x3f3504f3, RZ ;  /* 0xc0cafb0d03097810 */ /* 0x000fc80007ffe0ff */
[----:B------:R-:W-:-:S05]  /*0900*/  LOP3.LUT R10, R9, 0xff800000, RZ, 0xc0, !PT ;  /* 0xff800000090a7812 */ /* 0x000fca00078ec0ff */
[----:B------:R-:W-:Y:S01]  /*0910*/  IMAD.IADD R3, R3, 0x1, -R10 ;  /* 0x0000000103037824 */ /* 0x000fe200078e0a0a */
[----:B------:R-:W-:-:S03]  /*0920*/  I2FP.F32.S32 R10, R10 ;  /* 0x0000000a000a7245 */ /* 0x000fc60000201400 */
        /* <DEDUP_REMOVED lines=29> */
[----:B------:R-:W-:Y:S01]  /*0b00*/  FFMA R3, R5, R12, -R10 ;  /* 0x0000000c05037223 */ /* 0x000fe2000000080a */
[----:B------:R-:W-:-:S03]  /*0b10*/  FSETP.GEU.AND P2, PT, R10, RZ, PT ;  /* 0x000000ff0a00720b */ /* 0x000fc60003f4e000 */
[----:B------:R-:W-:Y:S01]  /*0b20*/  FFMA R3, R5, R14, R3 ;  /* 0x0000000e05037223 */ /* 0x000fe20000000003 */
[----:B------:R-:W-:Y:S01]  /*0b30*/  MOV R14, 0x391fcb8e ;  /* 0x391fcb8e000e7802 */ /* 0x000fe20000000f00 */
[----:B------:R-:W1:Y:S01]  /*0b40*/  F2I.NTZ R11, R10 ;  /* 0x0000000a000b7305 */ /* 0x000e620000203100 */
[----:B0-----:R-:W-:Y:S01]  /*0b50*/  FADD R12, R10, -R9 ;  /* 0x800000090a0c7221 */ /* 0x001fe20000000000 */
[----:B------:R-:W-:-:S03]  /*0b60*/  FSETP.GT.AND P1, PT, R9, RZ, PT ;  /* 0x000000ff0900720b */ /* 0x000fc60003f24000 */
[----:B------:R-:W-:-:S04]  /*0b70*/  FADD R3, R3, R12 ;  /* 0x0000000c03037221 */ /* 0x000fc80000000000 */
[C---:B------:R-:W-:Y:S01]  /*0b80*/  FFMA R12, R3.reuse, R14, 0.0013391353422775864601 ;  /* 0x3aaf85ed030c7423 */ /* 0x040fe2000000000e */
[----:B------:R-:W-:Y:S02]  /*0b90*/  SEL R14, RZ, 0x83000000, P1 ;  /* 0x83000000ff0e7807 */ /* 0x000fe40000800000 */
[----:B------:R-:W-:Y:S01]  /*0ba0*/  FSETP.GT.AND P1, PT, |R10|, 152, PT ;  /* 0x431800000a00780b */ /* 0x000fe20003f24200 */
[----:B------:R-:W-:Y:S02]  /*0bb0*/  FFMA R12, R3, R12, 0.0096188392490148544312 ;  /* 0x3c1d9856030c7423 */ /* 0x000fe4000000000c */
[----:B------:R-:W-:Y:S01]  /*0bc0*/  VIADD R9, R14, 0x7f000000 ;  /* 0x7f0000000e097836 */ /* 0x000fe20000000000 */
[----:B-1----:R-:W-:Y:S01]  /*0bd0*/  LEA R14, R11, -R14, 0x17 ;  /* 0x8000000e0b0e7211 */ /* 0x002fe200078eb8ff */
[----:B------:R-:W-:-:S04]  /*0be0*/  FFMA R12, R3, R12, 0.055503588169813156128 ;  /* 0x3d6357bb030c7423 */ /* 0x000fc8000000000c */
        /* <DEDUP_REMOVED lines=21> */
.L_x_57:
[----:B------:R-:W-:Y:S02]  /*0d40*/  FSETP.NEU.AND P0, PT, |R5|, +INF , PT ;  /* 0x7f8000000500780b */ /* 0x000fe40003f0d200 */
[----:B------:R-:W-:-:S13]  /*0d50*/  FSETP.EQ.AND P1, PT, R2, -1, PT ;  /* 0xbf8000000200780b */ /* 0x000fda0003f22000 */
[----:B------:R-:W-:Y:S05]  /*0d60*/  @!P0 BRA P1, `(.L_x_56) ;  /* 0x0000000000108947 */ /* 0x000fea0000800000 */
[----:B------:R-:W-:Y:S01]  /*0d70*/  FSETP.GEU.AND P0, PT, R2, RZ, PT ;  /* 0x000000ff0200720b */ /* 0x000fe20003f0e000 */
[----:B------:R-:W-:-:S12]  /*0d80*/  IMAD.MOV.U32 R4, RZ, RZ, R9 ;  /* 0x000000ffff047224 */ /* 0x000fd800078e0009 */
[----:B------:R-:W-:-:S04]  /*0d90*/  @!P0 FSETP.NEU.AND P1, PT, |R7|, 1, PT ;  /* 0x3f8000000700880b */ /* 0x000fc80003f2d200 */
[----:B------:R-:W-:-:S09]  /*0da0*/  @!P0 FSEL R4, R9, -R9, P1 ;  /* 0x8000000909048208 */ /* 0x000fd20000800000 */
.L_x_56:
        /* <DEDUP_REMOVED lines=10> */
[----:B------:R-:W-:Y:S01]  /*0e50*/  MOV R2, R0 ;  /* 0x0000000000027202 */ /* 0x000fe20000000f00 */
[----:B------:R-:W-:Y:S01]  /*0e60*/  IMAD.MOV.U32 R3, RZ, RZ, R5 ;  /* 0x000000ffff037224 */ /* 0x000fe200078e0005 */
[----:B------:R-:W-:-:S07]  /*0e70*/  MOV R10, 0xe90 ;  /* 0x00000e90000a7802 */ /* 0x000fce0000000f00 */
[----:B------:R-:W-:Y:S05]  /*0e80*/  CALL.REL.NOINC `($__internal_7_$__cuda_sm3x_div_rn_noftz_f32_slowpath) ;  /* 0x0000000800d87944 */ /* 0x000fea0003c00000 */
[----:B------:R-:W-:-:S07]  /*0e90*/  MOV R9, R2 ;  /* 0x0000000200097202 */ /* 0x000fce0000000f00 */
.L_x_59:
[----:B------:R-:W-:Y:S05]  /*0ea0*/  BSYNC.RECONVERGENT B0 ;  /* 0x0000000000007941 */ /* 0x000fea0003800200 */
.L_x_58:
[----:B------:R-:W0:Y:S01]  /*0eb0*/  LDC.64 R2, c[0x0][0x388] ;  /* 0x0000e200ff027b82 */ /* 0x000e220000000a00 */
[----:B------:R-:W1:Y:S01]  /*0ec0*/  LDCU UR6, c[0x0][0x3b0] ;  /* 0x00007600ff0677ac */ /* 0x000e620008000800 */
[----:B------:R-:W2:Y:S01]  /*0ed0*/  LDCU UR7, c[0x0][0x3a8] ;  /* 0x00007500ff0777ac */ /* 0x000ea20008000800 */
[----:B0-----:R-:W-:-:S05]  /*0ee0*/  IMAD.WIDE R6, R6, 0x4, R2 ;  /* 0x0000000406067825 */ /* 0x001fca00078e0202 */
[----:B------:R-:W3:Y:S01]  /*0ef0*/  LDG.E R4, desc[UR4][R6.64] ;  /* 0x0000000406047981 */ /* 0x000ee2000c1e1900 */
[----:B-1----:R-:W-:Y:S01]  /*0f00*/  I2FP.F32.S32 R3, UR6 ;  /* 0x0000000600037c45 */ /* 0x002fe20008201400 */
[----:B--2---:R-:W-:-:S03]  /*0f10*/  IMAD.U32 R10, RZ, RZ, UR7 ;  /* 0x00000007ff0a7e24 */ /* 0x004fc6000f8e00ff */
        /* <DEDUP_REMOVED lines=10> */
[----:B------:R-:W-:Y:S02]  /*0fc0*/  MOV R10, 0xff0 ;  /* 0x00000ff0000a7802 */ /* 0x000fe40000000f00 */
[----:B-1----:R-:W-:-:S07]  /*0fd0*/  MOV R2, UR6 ;  /* 0x0000000600027c02 */ /* 0x002fce0008000f00 */
[----:B0-----:R-:W-:Y:S05]  /*0fe0*/  CALL.REL.NOINC `($__internal_7_$__cuda_sm3x_div_rn_noftz_f32_slowpath) ;  /* 0x0000000800807944 */ /* 0x001fea0003c00000 */
[----:B------:R-:W-:-:S07]  /*0ff0*/  IMAD.MOV.U32 R11, RZ, RZ, R2 ;  /* 0x000000ffff0b7224 */ /* 0x000fce00078e0002 */
.L_x_60:
[----:B------:R-:W-:Y:S01]  /*1000*/  IADD3 R0, PT, PT, R9, -0xd000000, RZ ;  /* 0xf300000009007810 */ /* 0x000fe20007ffe0ff */
[----:B------:R-:W-:Y:S01]  /*1010*/  FMUL R11, R11, R8 ;  /* 0x000000080b0b7220 */ /* 0x000fe20000400000 */
[----:B------:R1:W2:Y:S01]  /*1020*/  MUFU.RSQ R2, R9 ;  /* 0x0000000900027308 */ /* 0x0002a20000001400 */
[----:B------:R-:W-:Y:S01]  /*1030*/  BSSY.RECONVERGENT B0, `(.L_x_61) ;  /* 0x000000c000007945 */ /* 0x000fe20003800200 */
[----:B------:R-:W-:-:S06]  /*1040*/  ISETP.GT.U32.AND P0, PT, R0, 0x727fffff, PT ;  /* 0x727fffff0000780c */ /* 0x000fcc0003f04070 */
[----:B------:R-:W3:Y:S07]  /*1050*/  F2F.F64.F32 R10, R11 ;  /* 0x0000000b000a7310 */ /* 0x000eee0000201800 */
[----:B-1----:R-:W-:Y:S05]  /*1060*/  @!P0 BRA `(.L_x_62) ;  /* 0x0000000000108947 */ /* 0x002fea0003800000 */
[----:B------:R-:W-:Y:S01]  /*1070*/  IMAD.MOV.U32 R0, RZ, RZ, R9 ;  /* 0x000000ffff007224 */ /* 0x000fe200078e0009 */
[----:B------:R-:W-:-:S07]  /*1080*/  MOV R13, 0x10a0 ;  /* 0x000010a0000d7802 */ /* 0x000fce0000000f00 */
[----:B0-23--:R-:W-:Y:S05]  /*1090*/  CALL.REL.NOINC `($__internal_6_$__cuda_sm20_sqrt_rn_f32_slowpath) ;  /* 0x0000000400f87944 */ /* 0x00dfea0003c00000 */
[----:B------:R-:W-:Y:S05]  /*10a0*/  BRA `(.L_x_63) ;  /* 0x0000000000107947 */ /* 0x000fea0003800000 */
.L_x_62:
[C---:B--2---:R-:W-:Y:S01]  /*10b0*/  FMUL.FTZ R0, R2.reuse, R9 ;  /* 0x0000000902007220 */ /* 0x044fe20000410000 */
[----:B------:R-:W-:-:S03]  /*10c0*/  FMUL.FTZ R2, R2, 0.5 ;  /* 0x3f00000002027820 */ /* 0x000fc60000410000 */
[----:B------:R-:W-:-:S04]  /*10d0*/  FFMA R9, -R0, R0, R9 ;  /* 0x0000000000097223 */ /* 0x000fc80000000109 */
[----:B------:R-:W-:-:S07]  /*10e0*/  FFMA R0, R9, R2, R0 ;  /* 0x0000000209007223 */ /* 0x000fce0000000000 */
.L_x_63:
[----:B------:R-:W-:Y:S05]  /*10f0*/  BSYNC.RECONVERGENT B0 ;  /* 0x0000000000007941 */ /* 0x000fea0003800200 */
.L_x_61:
[----:B------:R-:W1:Y:S01]  /*1100*/  F2F.F64.F32 R8, R0 ;  /* 0x0000000000087310 */ /* 0x000e620000201800 */
[----:B------:R-:W-:Y:S01]  /*1110*/  UMOV UR6, 0xe2308c3a ;  /* 0xe2308c3a00067882 */ /* 0x000fe20000000000 */
[----:B------:R-:W-:Y:S01]  /*1120*/  UMOV UR7, 0x3e45798e ;  /* 0x3e45798e00077882 */ /* 0x000fe20000000000 */
[----:B------:R-:W-:Y:S01]  /*1130*/  MOV R2, 0x1 ;  /* 0x0000000100027802 */ /* 0x000fe20000000f00 */
[----:B------:R-:W-:Y:S01]  /*1140*/  BSSY.RECONVERGENT B0, `(.L_x_64) ;  /* 0x0000013000007945 */ /* 0x000fe20003800200 */
[----:B---3--:R-:W-:Y:S01]  /*1150*/  FSETP.GEU.AND P1, PT, |R11|, 6.5827683646048100446e-37, PT ;  /* 0x036000000b00780b */ /* 0x008fe20003f2e200 */
        /* <DEDUP_REMOVED lines=14> */
[----:B0-----:R-:W-:Y:S05]  /*1240*/  CALL.REL.NOINC `($__internal_5_$__cuda_sm20_div_rn_f64_full) ;  /* 0x00000000001c7944 */ /* 0x001fea0003c00000 */
[----:B------:R-:W-:Y:S01]  /*1250*/  IMAD.MOV.U32 R2, RZ, RZ, R14 ;  /* 0x000000ffff027224 */ /* 0x000fe200078e000e */
[----:B------:R-:W-:-:S07]  /*1260*/  MOV R3, R15 ;  /* 0x0000000f00037202 */ /* 0x000fce0000000f00 */
.L_x_65:
[----:B------:R-:W-:Y:S05]  /*1270*/  BSYNC.RECONVERGENT B0 ;  /* 0x0000000000007941 */ /* 0x000fea0003800200 */
.L_x_64:
[----:B0-----:R-:W-:-:S10]  /*1280*/  DADD R4, R4, -R2 ;  /* 0x0000000004047229 */ /* 0x001fd40000000802 */
[----:B------:R-:W0:Y:S02]  /*1290*/  F2F.F32.F64 R5, R4 ;  /* 0x0000000400057310 */ /* 0x000e240000301000 */
[----:B0-----:R-:W-:Y:S01]  /*12a0*/  STG.E desc[UR4][R6.64], R5 ;  /* 0x0000000506007986 */ /* 0x001fe2000c101904 */
[----:B------:R-:W-:Y:S05]  /*12b0*/  EXIT ;  /* 0x000000000000794d */ /* 0x000fea0003800000 */
        .weak           $__internal_5_$__cuda_sm20_div_rn_f64_full
        .type           $__internal_5_$__cuda_sm20_div_rn_f64_full,@function
        .size           $__internal_5_$__cuda_sm20_div_rn_f64_full,($__internal_6_$__cuda_sm20_sqrt_rn_f32_slowpath - $__internal_5_$__cuda_sm20_div_rn_f64_full)
$__internal_5_$__cuda_sm20_div_rn_f64_full:
[C---:B------:R-:W-:Y:S01]  /*12c0*/  FSETP.GEU.AND P0, PT, |R9|.reuse, 1.469367938527859385e-39, PT ;  /* 0x001000000900780b */ /* 0x040fe20003f0e200 */
[----:B------:R-:W-:Y:S01]  /*12d0*/  BSSY.RECONVERGENT B1, `(.L_x_66) ;  /* 0x0000057000017945 */ /* 0x000fe20003800200 */
[----:B------:R-:W-:Y:S02]  /*12e0*/  LOP3.LUT R2, R9, 0x800fffff, RZ, 0xc0, !PT ;  /* 0x800fffff09027812 */ /* 0x000fe400078ec0ff */
[C---:B------:R-:W-:Y:S02]  /*12f0*/  FSETP.GEU.AND P2, PT, |R11|.reuse, 1.469367938527859385e-39, PT ;  /* 0x001000000b00780b */ /* 0x040fe40003f4e200 */
[----:B------:R-:W-:Y:S01]  /*1300*/  LOP3.LUT R3, R2, 0x3ff00000, RZ, 0xfc, !PT ;  /* 0x3ff0000002037812 */ /* 0x000fe200078efcff */
[----:B------:R-:W-:Y:S01]  /*1310*/  IMAD.MOV.U32 R2, RZ, RZ, R8 ;  /* 0x000000ffff027224 */ /* 0x000fe200078e0008 */
[----:B------:R-:W-:Y:S02]  /*1320*/  MOV R12, 0x1 ;  /* 0x00000001000c7802 */ /* 0x000fe40000000f00 */
[----:B------:R-:W-:-:S03]  /*1330*/  LOP3.LUT R14, R11, 0x7ff00000, RZ, 0xc0, !PT ;  /* 0x7ff000000b0e7812 */ /* 0x000fc600078ec0ff */
[----:B------:R-:W-:-:S04]  /*1340*/  @!P0 DMUL R2, R8, 8.98846567431157953865e+307 ;  /* 0x7fe0000008028828 */ /* 0x000fc80000000000 */
[----:B------:R-:W-:Y:S01]  /*1350*/  @!P2 LOP3.LUT R15, R9, 0x7ff00000, RZ, 0xc0, !PT ;  /* 0x7ff00000090fa812 */ /* 0x000fe200078ec0ff */
[----:B------:R-:W-:Y:S01]  /*1360*/  @!P2 IMAD.MOV.U32 R20, RZ, RZ, RZ ;  /* 0x000000ffff14a224 */ /* 0x000fe200078e00ff */
[----:B------:R-:W0:Y:S02]  /*1370*/  MUFU.RCP64H R13, R3 ;  /* 0x00000003000d7308 */ /* 0x000e240000001800 */
[----:B------:R-:W-:Y:S01]  /*1380*/  @!P2 ISETP.GE.U32.AND P3, PT, R14, R15, PT ;  /* 0x0000000f0e00a20c */ /* 0x000fe20003f66070 */
[----:B------:R-:W-:-:S05]  /*1390*/  IMAD.MOV.U32 R15, RZ, RZ, 0x1ca00000 ;  /* 0x1ca00000ff0f7424 */ /* 0x000fca00078e00ff */
[----:B------:R-:W-:-:S04]  /*13a0*/  @!P2 SEL R21, R15, 0x63400000, !P3 ;  /* 0x634000000f15a807 */ /* 0x000fc80005800000 */
[----:B------:R-:W-:-:S04]  /*13b0*/  @!P2 LOP3.LUT R21, R21, 0x80000000, R11, 0xf8, !PT ;  /* 0x800000001515a812 */ /* 0x000fc800078ef80b */
[----:B------:R-:W-:Y:S01]  /*13c0*/  @!P2 LOP3.LUT R21, R21, 0x100000, RZ, 0xfc, !PT ;  /* 0x001000001515a812 */ /* 0x000fe200078efcff */
[----:B0-----:R-:W-:-:S08]  /*13d0*/  DFMA R16, R12, -R2, 1 ;  /* 0x3ff000000c10742b */ /* 0x001fd00000000802 */
[----:B------:R-:W-:Y:S01]  /*13e0*/  DFMA R18, R16, R16, R16 ;  /* 0x000000101012722b */ /* 0x000fe20000000010 */
[----:B------:R-:W-:-:S04]  /*13f0*/  LOP3.LUT R17, R9, 0x7ff00000, RZ, 0xc0, !PT ;  /* 0x7ff0000009117812 */ /* 0x000fc800078ec0ff */
[----:B------:R-:W-:-:S03]  /*1400*/  ISETP.GE.U32.AND P1, PT, R14, R17, PT ;  /* 0x000000110e00720c */ /* 0x000fc60003f26070 */
[----:B------:R-:W-:Y:S01]  /*1410*/  DFMA R18, R12, R18, R12 ;  /* 0x000000120c12722b */ /* 0x000fe2000000000c */
[----:B------:R-:W-:Y:S02]  /*1420*/  SEL R13, R15, 0x63400000, !P1 ;  /* 0x634000000f0d7807 */ /* 0x000fe40004800000 */
[----:B------:R-:W-:Y:S02]  /*1430*/  MOV R12, R10 ;  /* 0x0000000a000c7202 */ /* 0x000fe40000000f00 */
[----:B------:R-:W-:-:S03]  /*1440*/  LOP3.LUT R13, R13, 0x800fffff, R11, 0xf8, !PT ;  /* 0x800fffff0d0d7812 */ /* 0x000fc600078ef80b */
[----:B------:R-:W-:-:S03]  /*1450*/  DFMA R22, R18, -R2, 1 ;  /* 0x3ff000001216742b */ /* 0x000fc60000000802 */
[----:B------:R-:W-:-:S05]  /*1460*/  @!P2 DFMA R12, R12, 2, -R20 ;  /* 0x400000000c0ca82b */ /* 0x000fca0000000814 */
[----:B------:R-:W-:Y:S01]  /*1470*/  DFMA R18, R18, R22, R18 ;  /* 0x000000161212722b */ /* 0x000fe20000000012 */
[----:B------:R-:W-:Y:S01]  /*1480*/  MOV R22, R14 ;  /* 0x0000000e00167202 */ /* 0x000fe20000000f00 */
[----:B------:R-:W-:Y:S01]  /*1490*/  IMAD.MOV.U32 R23, RZ, RZ, R17 ;  /* 0x000000ffff177224 */ /* 0x000fe200078e0011 */
[----:B------:R-:W-:Y:S02]  /*14a0*/  @!P0 LOP3.LUT R23, R3, 0x7ff00000, RZ, 0xc0, !PT ;  /* 0x7ff0000003178812 */ /* 0x000fe400078ec0ff */
[----:B------:R-:W-:-:S03]  /*14b0*/  @!P2 LOP3.LUT R22, R13, 0x7ff00000, RZ, 0xc0, !PT ;  /* 0x7ff000000d16a812 */ /* 0x000fc600078ec0ff */
[----:B------:R-:W-:Y:S01]  /*14c0*/  DMUL R20, R18, R12 ;  /* 0x0000000c12147228 */ /* 0x000fe20000000000 */
[----:B------:R-:W-:Y:S01]  /*14d0*/  VIADD R25, R23, 0xffffffff ;  /* 0xffffffff17197836 */ /* 0x000fe20000000000 */
[----:B------:R-:W-:-:S04]  /*14e0*/  IADD3 R24, PT, PT, R22, -0x1, RZ ;  /* 0xffffffff16187810 */ /* 0x000fc80007ffe0ff */
[----:B------:R-:W-:Y:S02]  /*14f0*/  ISETP.GT.U32.AND P0, PT, R24, 0x7feffffe, PT ;  /* 0x7feffffe1800780c */ /* 0x000fe40003f04070 */
[----:B------:R-:W-:Y:S02]  /*1500*/  DFMA R16, R20, -R2, R12 ;  /* 0x800000021410722b */ /* 0x000fe4000000000c */
[----:B------:R-:W-:-:S06]  /*1510*/  ISETP.GT.U32.OR P0, PT, R25, 0x7feffffe, P0 ;  /* 0x7feffffe1900780c */ /* 0x000fcc0000704470 */
[----:B------:R-:W-:-:S07]  /*1520*/  DFMA R16, R18, R16, R20 ;  /* 0x000000101210722b */ /* 0x000fce0000000014 */
[----:B------:R-:W-:Y:S05]  /*1530*/  @P0 BRA `(.L_x_67) ;  /* 0x00000000006c0947 */ /* 0x000fea0003800000 */
[----:B------:R-:W-:-:S04]  /*1540*/  LOP3.LUT R11, R9, 0x7ff00000, RZ, 0xc0, !PT ;  /* 0x7ff00000090b7812 */ /* 0x000fc800078ec0ff */
[CC--:B------:R-:W-:Y:S02]  /*1550*/  VIADDMNMX R10, R14.reuse, -R11.reuse, 0xb9600000, !PT ;  /* 0xb96000000e0a7446 */ /* 0x0c0fe4000780090b */
[----:B------:R-:W-:Y:S02]  /*1560*/  ISETP.GE.U32.AND P0, PT, R14, R11, PT ;  /* 0x0000000b0e00720c */ /* 0x000fe40003f06070 */
[----:B------:R-:W-:Y:S02]  /*1570*/  VIMNMX R10, PT, PT, R10, 0x46a00000, PT ;  /* 0x46a000000a0a7848 */ /* 0x000fe40003fe0100 */
[----:B------:R-:W-:-:S04]  /*1580*/  SEL R15, R15, 0x63400000, !P0 ;  /* 0x634000000f0f7807 */ /* 0x000fc80004000000 */
[----:B------:R-:W-:Y:S02]  /*1590*/  IADD3 R18, PT, PT, -R15, R10, RZ ;  /* 0x0000000a0f127210 */ /* 0x000fe40007ffe1ff */
[----:B------:R-:W-:-:S03]  /*15a0*/  MOV R10, RZ ;  /* 0x000000ff000a7202 */ /* 0x000fc60000000f00 */
        /* <DEDUP_REMOVED lines=11> */
[----:B------:R-:W-:Y:S01]  /*1660*/  IMAD.MOV.U32 R2, RZ, RZ, RZ ;  /* 0x000000ffff027224 */ /* 0x000fe200078e00ff */
[----:B------:R-:W-:-:S05]  /*1670*/  DMUL.RP R10, R16, R10 ;  /* 0x0000000a100a7228 */ /* 0x000fca0000008000 */
[----:B------:R-:W-:-:S05]  /*1680*/  DFMA R2, R14, -R2, R16 ;  /* 0x800000020e02722b */ /* 0x000fca0000000010 */
[----:B------:R-:W-:Y:S02]  /*1690*/  LOP3.LUT R9, R11, R9, RZ, 0x3c, !PT ;  /* 0x000000090b097212 */ /* 0x000fe400078e3cff */
[----:B------:R-:W-:-:S04]  /*16a0*/  IADD3 R2, PT, PT, -R18, -0x43300000, RZ ;  /* 0xbcd0000012027810 */ /* 0x000fc80007ffe1ff */
[----:B------:R-:W-:-:S04]  /*16b0*/  FSETP.NEU.AND P0, PT, |R3|, R2, PT ;  /* 0x000000020300720b */ /* 0x000fc80003f0d200 */
[----:B------:R-:W-:Y:S02]  /*16c0*/  FSEL R14, R10, R14, !P0 ;  /* 0x0000000e0a0e7208 */ /* 0x000fe40004000000 */
[----:B------:R-:W-:Y:S01]  /*16d0*/  FSEL R15, R9, R15, !P0 ;  /* 0x0000000f090f7208 */ /* 0x000fe20004000000 */
[----:B------:R-:W-:Y:S06]  /*16e0*/  BRA `(.L_x_68) ;  /* 0x0000000000547947 */ /* 0x000fec0003800000 */
.L_x_67:
        /* <DEDUP_REMOVED lines=16> */
.L_x_70:
[----:B------:R-:W-:Y:S01]  /*17f0*/  LOP3.LUT R15, R9, 0x80000, RZ, 0xfc, !PT ;  /* 0x00080000090f7812 */ /* 0x000fe200078efcff */
[----:B------:R-:W-:Y:S01]  /*1800*/  IMAD.MOV.U32 R14, RZ, RZ, R8 ;  /* 0x000000ffff0e7224 */ /* 0x000fe200078e0008 */
[----:B------:R-:W-:Y:S06]  /*1810*/  BRA `(.L_x_68) ;  /* 0x0000000000087947 */ /* 0x000fec0003800000 */
.L_x_69:
[----:B------:R-:W-:Y:S02]  /*1820*/  LOP3.LUT R15, R11, 0x80000, RZ, 0xfc, !PT ;  /* 0x000800000b0f7812 */ /* 0x000fe400078efcff */
[----:B------:R-:W-:-:S07]  /*1830*/  MOV R14, R10 ;  /* 0x0000000a000e7202 */ /* 0x000fce0000000f00 */
.L_x_68:
[----:B------:R-:W-:Y:S05]  /*1840*/  BSYNC.RECONVERGENT B1 ;  /* 0x0000000000017941 */ /* 0x000fea0003800200 */
.L_x_66:
[----:B------:R-:W-:Y:S02]  /*1850*/  HFMA2 R3, -RZ, RZ, 0, 0 ;  /* 0x00000000ff037431 */ /* 0x000fe400000001ff */
[----:B------:R-:W-:-:S04]  /*1860*/  IMAD.MOV.U32 R2, RZ, RZ, R0 ;  /* 0x000000ffff027224 */ /* 0x000fc800078e0000 */
[----:B------:R-:W-:Y:S05]  /*1870*/  RET.REL.NODEC R2 `(adam_bn) ;  /* 0xffffffe402e07950 */ /* 0x000fea0003c3ffff */
        .weak           $__internal_6_$__cuda_sm20_sqrt_rn_f32_slowpath
        .type           $__internal_6_$__cuda_sm20_sqrt_rn_f32_slowpath,@function
        .size           $__internal_6_$__cuda_sm20_sqrt_rn_f32_slowpath,($__internal_7_$__cuda_sm3x_div_rn_noftz_f32_slowpath - $__internal_6_$__cuda_sm20_sqrt_rn_f32_slowpath)
$__internal_6_$__cuda_sm20_sqrt_rn_f32_slowpath:
        /* <DEDUP_REMOVED lines=19> */
.L_x_71:
[----:B------:R-:W-:Y:S01]  /*19b0*/  HFMA2 R3, -RZ, RZ, 0, 0 ;  /* 0x00000000ff037431 */ /* 0x000fe200000001ff */
[----:B------:R-:W-:Y:S01]  /*19c0*/  MOV R0, R2 ;  /* 0x0000000200007202 */ /* 0x000fe20000000f00 */
[----:B------:R-:W-:-:S04]  /*19d0*/  IMAD.MOV.U32 R2, RZ, RZ, R13 ;  /* 0x000000ffff027224 */ /* 0x000fc800078e000d */
[----:B------:R-:W-:Y:S05]  /*19e0*/  RET.REL.NODEC R2 `(adam_bn) ;  /* 0xffffffe402847950 */ /* 0x000fea0003c3ffff */
        .weak           $__internal_7_$__cuda_sm3x_div_rn_noftz_f32_slowpath
        .type           $__internal_7_$__cuda_sm3x_div_rn_noftz_f32_slowpath,@function
        .size           $__internal_7_$__cuda_sm3x_div_rn_noftz_f32_slowpath,(.L_x_155 - $__internal_7_$__cuda_sm3x_div_rn_noftz_f32_slowpath)
$__internal_7_$__cuda_sm3x_div_rn_noftz_f32_slowpath:
        /* <DEDUP_REMOVED lines=34> */
.L_x_73:
[----:B------:R-:W-:Y:S01]  /*1c10*/  LEA R14, R11, 0xc0800000, 0x17 ;  /* 0xc08000000b0e7811 */ /* 0x000fe200078eb8ff */
[----:B------:R-:W-:Y:S01]  /*1c20*/  BSSY.RECONVERGENT B2, `(.L_x_78) ;  /* 0x0000036000027945 */ /* 0x000fe20003800200 */
[----:B------:R-:W-:-:S03]  /*1c30*/  IADD3 R13, PT, PT, R13, -0x7f, RZ ;  /* 0xffffff810d0d7810 */ /* 0x000fc60007ffe0ff */
        /* <DEDUP_REMOVED lines=27> */
[----:B------:R-:W-:Y:S01]  /*1df0*/  IMAD.MOV R13, RZ, RZ, -R15 ;  /* 0x000000ffff0d7224 */ /* 0x000fe200078e0a0f */
[C---:B------:R-:W-:Y:S02]  /*1e00*/  ISETP.NE.AND P3, PT, R15.reuse, RZ, PT ;  /* 0x000000ff0f00720c */ /* 0x040fe40003f65270 */
[----:B------:R-:W-:Y:S02]  /*1e10*/  ISETP.NE.AND P2, PT, R15, RZ, PT ;  /* 0x000000ff0f00720c */ /* 0x000fe40003f45270 */
[----:B------:R-:W-:Y:S01]  /*1e20*/  LOP3.LUT R12, R11, 0x7fffff, RZ, 0xc0, !PT ;  /* 0x007fffff0b0c7812 */ /* 0x000fe200078ec0ff */
[CCC-:B------:R-:W-:Y:S01]  /*1e30*/  FFMA.RP R11, R3.reuse, R17.reuse, R14.reuse ;  /* 0x00000011030b7223 */ /* 0x1c0fe2000000800e */
[----:B------:R-:W-:Y:S01]  /*1e40*/  FFMA.RM R14, R3, R17, R14 ;  /* 0x00000011030e7223 */ /* 0x000fe2000000400e */
[----:B------:R-:W-:Y:S02]  /*1e50*/  IADD3 R3, PT, PT, R15, 0x20, RZ ;  /* 0x000000200f037810 */ /* 0x000fe40007ffe0ff */
        /* <DEDUP_REMOVED lines=14> */
.L_x_80:
[----:B------:R-:W-:-:S04]  /*1f40*/  LOP3.LUT R2, R2, 0x80000000, RZ, 0xc0, !PT ;  /* 0x8000000002027812 */ /* 0x000fc800078ec0ff */
[----:B------:R-:W-:Y:S01]  /*1f50*/  LOP3.LUT R2, R2, 0x7f800000, RZ, 0xfc, !PT ;  /* 0x7f80000002027812 */ /* 0x000fe200078efcff */
[----:B------:R-:W-:Y:S06]  /*1f60*/  BRA `(.L_x_81) ;  /* 0x0000000000047947 */ /* 0x000fec0003800000 */
.L_x_79:
[----:B------:R-:W-:-:S07]  /*1f70*/  IMAD R2, R13, 0x800000, R2 ;  /* 0x008000000d027824 */ /* 0x000fce00078e0202 */
.L_x_81:
[----:B------:R-:W-:Y:S05]  /*1f80*/  BSYNC.RECONVERGENT B2 ;  /* 0x0000000000027941 */ /* 0x000fea0003800200 */
.L_x_78:
[----:B------:R-:W-:Y:S05]  /*1f90*/  BRA `(.L_x_82) ;  /* 0x0000000000207947 */ /* 0x000fea0003800000 */
.L_x_77:
[----:B------:R-:W-:-:S04]  /*1fa0*/  LOP3.LUT R2, R3, 0x80000000, R2, 0x48, !PT ;  /* 0x8000000003027812 */ /* 0x000fc800078e4802 */
[----:B------:R-:W-:Y:S01]  /*1fb0*/  LOP3.LUT R2, R2, 0x7f800000, RZ, 0xfc, !PT ;  /* 0x7f80000002027812 */ /* 0x000fe200078efcff */
[----:B------:R-:W-:Y:S06]  /*1fc0*/  BRA `(.L_x_82) ;  /* 0x0000000000147947 */ /* 0x000fec0003800000 */
.L_x_76:
[----:B------:R-:W-:Y:S01]  /*1fd0*/  LOP3.LUT R2, R3, 0x80000000, R2, 0x48, !PT ;  /* 0x8000000003027812 */ /* 0x000fe200078e4802 */
[----:B------:R-:W-:Y:S06]  /*1fe0*/  BRA `(.L_x_82) ;  /* 0x00000000000c7947 */ /* 0x000fec0003800000 */
.L_x_75:
[----:B------:R-:W0:Y:S01]  /*1ff0*/  MUFU.RSQ R2, -QNAN ;  /* 0xffc0000000027908 */ /* 0x000e220000001400 */
[----:B------:R-:W-:Y:S05]  /*2000*/  BRA `(.L_x_82) ;  /* 0x0000000000047947 */ /* 0x000fea0003800000 */
.L_x_74:
[----:B------:R-:W-:-:S07]  /*2010*/  FADD.FTZ R2, R2, R3 ;  /* 0x0000000302027221 */ /* 0x000fce0000010000 */
.L_x_82:
[----:B------:R-:W-:Y:S05]  /*2020*/  BSYNC.RECONVERGENT B1 ;  /* 0x0000000000017941 */ /* 0x000fea0003800200 */
.L_x_72:
[----:B------:R-:W-:-:S04]  /*2030*/  HFMA2 R11, -RZ, RZ, 0, 0 ;  /* 0x00000000ff0b7431 */ /* 0x000fc800000001ff */
[----:B0-----:R-:W-:Y:S05]  /*2040*/  RET.REL.NODEC R10 `(adam_bn) ;  /* 0xffffffdc0aec7950 */ /* 0x001fea0003c3ffff */
.L_x_83:
        /* <DEDUP_REMOVED lines=11> */
.L_x_155:


//--------------------- .text.adamw               --------------------------
	.section	.text.adamw,"ax",@progbits
	.align	128
        .global         adamw
        .type           adamw,@function
        .size           adamw,(.L_x_158 - adamw)
        .other          adamw,@"STO_CUDA_ENTRY STV_DEFAULT"
adamw:
.text.adamw:
        /* <DEDUP_REMOVED lines=18> */
[----:B--2---:R-:W-:-:S06]  /*0120*/  IMAD.WIDE R6, R16, 0x4, R6 ;  /* 0x0000000410067825 */ /* 0x004fcc00078e0206 */
[----:B------:R-:W1:Y:S01]  /*0130*/  LDC R12, c[0x0][0x3b8] ;  /* 0x0000ee00ff0c7b82 */ /* 0x000e620000000800 */
        /* <DEDUP_REMOVED lines=25> */
[----:B--2---:R-:W-:Y:S01]  /*02d0*/  FADD R10, R5, R5 ;  /* 0x00000005050a7221 */ /* 0x004fe20000000000 */
        /* <DEDUP_REMOVED lines=20> */
[----:B-1----:R-:W-:-:S03]  /*0420*/  I2FP.F32.S32 R5, R12 ;  /* 0x0000000c00057245 */ /* 0x002fc60000201400 */
        /* <DEDUP_REMOVED lines=13> */
[----:B------:R-:W-:Y:S01]  /*0500*/  FFMA R9, R8, R3, 0.055503588169813156128 ;  /* 0x3d6357bb08097423 */ /* 0x000fe20000000003 */
        /* <DEDUP_REMOVED lines=33> */
.L_x_85:
[----:B------:R-:W-:Y:S02]  /*0720*/  FSETP.NEU.AND P1, PT, |R5|, +INF , PT ;  /* 0x7f8000000500780b */ /* 0x000fe40003f2d200 */
[----:B------:R-:W-:-:S13]  /*0730*/  FSETP.EQ.AND P2, PT, R4, -1, PT ;  /* 0xbf8000000400780b */ /* 0x000fda0003f42000 */
[----:B------:R-:W-:Y:S05]  /*0740*/  @!P1 BRA P2, `(.L_x_84) ;  /* 0x0000000000109947 */ /* 0x000fea0001000000 */
[----:B------:R-:W-:Y:S01]  /*0750*/  FSETP.GEU.AND P1, PT, R4, RZ, PT ;  /* 0x000000ff0400720b */ /* 0x000fe20003f2e000 */
[----:B------:R-:W-:-:S12]  /*0760*/  IMAD.MOV.U32 R3, RZ, RZ, R9 ;  /* 0x000000ffff037224 */ /* 0x000fd800078e0009 */
[----:B------:R-:W-:-:S04]  /*0770*/  @!P1 FSETP.NEU.AND P2, PT, |R7|, 1, PT ;  /* 0x3f8000000700980b */ /* 0x000fc80003f4d200 */
[----:B------:R-:W-:-:S09]  /*0780*/  @!P1 FSEL R3, R9, -R9, P2 ;  /* 0x8000000909039208 */ /* 0x000fd20001000000 */
.L_x_84:
[----:B------:R-:W-:Y:S01]  /*0790*/  FADD R9, -R3, 1 ;  /* 0x3f80000003097421 */ /* 0x000fe20000000100 */
[----:B------:R-:W-:Y:S01]  /*07a0*/  BSSY.RECONVERGENT B0, `(.L_x_86) ;  /* 0x000000f000007945 */ /* 0x000fe20003800200 */
[----:B------:R-:W-:Y:S02]  /*07b0*/  MOV R8, 0x3f800000 ;  /* 0x3f80000000087802 */ /* 0x000fe40000000f00 */
[----:B------:R-:W0:Y:S08]  /*07c0*/  MUFU.RCP R3, R9 ;  /* 0x0000000900037308 */ /* 0x000e300000001000 */
[----:B-----5:R-:W1:Y:S01]  /*07d0*/  FCHK P1, R2, R9 ;  /* 0x0000000902007302 */ /* 0x020e620000020000 */
[----:B0-----:R-:W-:-:S04]  /*07e0*/  FFMA R4, -R9, R3, 1 ;  /* 0x3f80000009047423 */ /* 0x001fc80000000103 */
[----:B------:R-:W-:-:S04]  /*07f0*/  FFMA R3, R3, R4, R3 ;  /* 0x0000000403037223 */ /* 0x000fc80000000003 */
[----:B------:R-:W-:-:S04]  /*0800*/  FFMA R6, R2, R3, RZ ;  /* 0x0000000302067223 */ /* 0x000fc800000000ff */
[----:B------:R-:W-:-:S04]  /*0810*/  FFMA R4, -R9, R6, R2 ;  /* 0x0000000609047223 */ /* 0x000fc80000000102 */
[----:B------:R-:W-:Y:S01]  /*0820*/  FFMA R6, R3, R4, R6 ;  /* 0x0000000403067223 */ /* 0x000fe20000000006 */
[----:B-1----:R-:W-:Y:S06]  /*0830*/  @!P1 BRA `(.L_x_87) ;  /* 0x0000000000149947 */ /* 0x002fec0003800000 */
[----:B------:R-:W-:Y:S01]  /*0840*/  IMAD.MOV.U32 R4, RZ, RZ, R2 ;  /* 0x000000ffff047224 */ /* 0x000fe200078e0002 */
[----:B------:R-:W-:Y:S01]  /*0850*/  MOV R10, 0x880 ;  /* 0x00000880000a7802 */ /* 0x000fe20000000f00 */
[----:B------:R-:W-:-:S07]  /*0860*/  IMAD.MOV.U32 R3, RZ, RZ, R9 ;  /* 0x000000ffff037224 */ /* 0x000fce00078e0009 */
[----:B------:R-:W-:Y:S05]  /*0870*/  CALL.REL.NOINC `($__internal_10_$__cuda_sm3x_div_rn_noftz_f32_slowpath) ;  /* 0x0000001000787944 */ /* 0x000fea0003c00000 */
[----:B------:R-:W-:-:S07]  /*0880*/  MOV R6, R4 ;  /* 0x0000000400067202 */ /* 0x000fce0000000f00 */
.L_x_87:
[----:B------:R-:W-:Y:S05]  /*0890*/  BSYNC.RECONVERGENT B0 ;  /* 0x0000000000007941 */ /* 0x000fea0003800200 */
.L_x_86:
[----:B------:R-:W0:Y:S01]  /*08a0*/  LDC R2, c[0x0][0x3a4] ;  /* 0x0000e900ff027b82 */ /* 0x000e220000000800 */
[----:B------:R-:W-:Y:S02]  /*08b0*/  IMAD.MOV.U32 R15, RZ, RZ, 0x3a2c32e4 ;  /* 0x3a2c32e4ff0f7424 */ /* 0x000fe400078e00ff */
[C---:B0-----:R-:W-:Y:S01]  /*08c0*/  FMUL R3, |R2|.reuse, 16777216 ;  /* 0x4b80000002037820 */ /* 0x041fe20000400200 */
[C---:B------:R-:W-:Y:S02]  /*08d0*/  FSETP.GEU.AND P1, PT, |R2|.reuse, 1.175494350822287508e-38, PT ;  /* 0x008000000200780b */ /* 0x040fe40003f2e200 */
[----:B------:R-:W-:Y:S02]  /*08e0*/  FSETP.EQ.OR P0, PT, R2, 1, !P0 ;  /* 0x3f8000000200780b */ /* 0x000fe40004702400 */
[----:B------:R-:W-:-:S05]  /*08f0*/  FSEL R3, R3, |R2|, !P1 ;  /* 0x4000000203037208 */ /* 0x000fca0004800000 */
[----:B------:R-:W-:-:S05]  /*0900*/  VIADD R4, R3, 0xc0cafb0d ;  /* 0xc0cafb0d03047836 */ /* 0x000fca0000000000 */
[----:B------:R-:W-:-:S04]  /*0910*/  LOP3.LUT R4, R4, 0xff800000, RZ, 0xc0, !PT ;  /* 0xff80000004047812 */ /* 0x000fc800078ec0ff */
[-C--:B------:R-:W-:Y:S02]  /*0920*/  IADD3 R3, PT, PT, R3, -R4.reuse, RZ ;  /* 0x8000000403037210 */ /* 0x080fe40007ffe0ff */
[----:B------:R-:W-:-:S03]  /*0930*/  I2FP.F32.S32 R10, R4 ;  /* 0x00000004000a7245 */ /* 0x000fc60000201400 */
[C---:B------:R-:W-:Y:S01]  /*0940*/  FADD R12, R3.reuse, 1 ;  /* 0x3f800000030c7421 */ /* 0x040fe20000000000 */
[----:B------:R-:W-:Y:S01]  /*0950*/  FADD R11, R3, -1 ;  /* 0xbf800000030b7421 */ /* 0x000fe20000000000 */
[----:B------:R-:W-:-:S03]  /*0960*/  FSEL R3, RZ, -24, P1 ;  /* 0xc1c00000ff037808 */ /* 0x000fc60000800000 */
[----:B------:R-:W-:Y:S01]  /*0970*/  FADD R9, R11, R11 ;  /* 0x0000000b0b097221 */ /* 0x000fe20000000000 */
[----:B------:R-:W0:Y:S03]  /*0980*/  MUFU.RCP R12, R12 ;  /* 0x0000000c000c7308 */ /* 0x000e260000001000 */
[----:B0-----:R-:W-:Y:S01]  /*0990*/  FMUL R4, R12, R9 ;  /* 0x000000090c047220 */ /* 0x001fe20000400000 */
[----:B------:R-:W-:-:S03]  /*09a0*/  FFMA R9, R10, 1.1920928955078125e-07, R3 ;  /* 0x340000000a097823 */ /* 0x000fc60000000003 */
        /* <DEDUP_REMOVED lines=23> */
[----:B------:R-:W-:Y:S01]  /*0b20*/  HFMA2 R12, -RZ, RZ, 0.64013671875, -15.109375 ;  /* 0x391fcb8eff0c7431 */ /* 0x000fe200000001ff */
[C---:B------:R-:W-:Y:S02]  /*0b30*/  FSETP.GEU.AND P2, PT, R4.reuse, RZ, PT ;  /* 0x000000ff0400720b */ /* 0x040fe40003f4e000 */
        /* <DEDUP_REMOVED lines=33> */
.L_x_89:
[----:B------:R-:W-:Y:S02]  /*0d50*/  FSETP.NEU.AND P0, PT, |R5|, +INF , PT ;  /* 0x7f8000000500780b */ /* 0x000fe40003f0d200 */
[----:B------:R-:W-:-:S13]  /*0d60*/  FSETP.EQ.AND P1, PT, R2, -1, PT ;  /* 0xbf8000000200780b */ /* 0x000fda0003f22000 */
[----:B------:R-:W-:Y:S05]  /*0d70*/  @!P0 BRA P1, `(.L_x_88) ;  /* 0x0000000000108947 */ /* 0x000fea0000800000 */
[----:B------:R-:W-:Y:S01]  /*0d80*/  FSETP.GEU.AND P0, PT, R2, RZ, PT ;  /* 0x000000ff0200720b */ /* 0x000fe20003f0e000 */
[----:B------:R-:W-:-:S12]  /*0d90*/  IMAD.MOV.U32 R8, RZ, RZ, R9 ;  /* 0x000000ffff087224 */ /* 0x000fd800078e0009 */
[----:B------:R-:W-:-:S04]  /*0da0*/  @!P0 FSETP.NEU.AND P1, PT, |R7|, 1, PT ;  /* 0x3f8000000700880b */ /* 0x000fc80003f2d200 */
[----:B------:R-:W-:-:S09]  /*0db0*/  @!P0 FSEL R8, R9, -R9, P1 ;  /* 0x8000000909088208 */ /* 0x000fd20000800000 */
.L_x_88:
        /* <DEDUP_REMOVED lines=13> */
[----:B------:R-:W-:Y:S05]  /*0e90*/  CALL.REL.NOINC `($__internal_10_$__cuda_sm3x_div_rn_noftz_f32_slowpath) ;  /* 0x0000000800f07944 */ /* 0x000fea0003c00000 */
[----:B------:R-:W-:-:S07]  /*0ea0*/  MOV R5, R4 ;  /* 0x0000000400057202 */ /* 0x000fce0000000f00 */
.L_x_91:
[----:B------:R-:W-:Y:S05]  /*0eb0*/  BSYNC.RECONVERGENT B0 ;  /* 0x0000000000007941 */ /* 0x000fea0003800200 */
.L_x_90:
[----:B------:R-:W0:Y:S01]  /*0ec0*/  LDC.64 R2, c[0x0][0x388] ;  /* 0x0000e200ff027b82 */ /* 0x000e220000000a00 */
[----:B------:R-:W1:Y:S01]  /*0ed0*/  LDCU UR6, c[0x0][0x3b4] ;  /* 0x00007680ff0677ac */ /* 0x000e620008000800 */
[----:B0-----:R-:W-:-:S05]  /*0ee0*/  IMAD.WIDE R16, R16, 0x4, R2 ;  /* 0x0000000410107825 */ /* 0x001fca00078e0202 */
[----:B------:R0:W5:Y:S01]  /*0ef0*/  LDG.E R2, desc[UR4][R16.64] ;  /* 0x0000000410027981 */ /* 0x000162000c1e1900 */
[----:B-1----:R-:W-:Y:S01]  /*0f00*/  I2FP.F32.S32 R3, UR6 ;  /* 0x0000000600037c45 */ /* 0x002fe20008201400 */
        /* <DEDUP_REMOVED lines=10> */
[----:B------:R-:W0:Y:S01]  /*0fb0*/  LDCU UR6, c[0x0][0x3a8] ;  /* 0x00007500ff0677ac */ /* 0x000e220008000800 */
[----:B------:R-:W-:Y:S02]  /*0fc0*/  MOV R10, 0xff0 ;  /* 0x00000ff0000a7802 */ /* 0x000fe40000000f00 */
[----:B0-----:R-:W-:-:S07]  /*0fd0*/  MOV R4, UR6 ;  /* 0x0000000600047c02 */ /* 0x001fce0008000f00 */
[----:B-----5:R-:W-:Y:S05]  /*0fe0*/  CALL.REL.NOINC `($__internal_10_$__cuda_sm3x_div_rn_noftz_f32_slowpath) ;  /* 0x00000008009c7944 */ /* 0x020fea0003c00000 */
[----:B------:R-:W-:-:S07]  /*0ff0*/  IMAD.MOV.U32 R14, RZ, RZ, R4 ;  /* 0x000000ffff0e7224 */ /* 0x000fce00078e0004 */
.L_x_92:
[----:B------:R-:W-:Y:S01]  /*1000*/  IADD3 R0, PT, PT, R5, -0xd000000, RZ ;  /* 0xf300000005007810 */ /* 0x000fe20007ffe0ff */
[----:B------:R-:W0:Y:S01]  /*1010*/  F2F.F64.F32 R14, R14 ;  /* 0x0000000e000e7310 */ /* 0x000e220000201800 */
[----:B------:R-:W-:Y:S02]  /*1020*/  BSSY.RECONVERGENT B0, `(.L_x_93) ;  /* 0x000000d000007945 */ /* 0x000fe40003800200 */
[----:B------:R-:W-:-:S05]  /*1030*/  ISETP.GT.U32.AND P0, PT, R0, 0x727fffff, PT ;  /* 0x727fffff0000780c */ /* 0x000fca0003f04070 */
[----:B------:R1:W2:Y:S08]  /*1040*/  MUFU.RSQ R4, R5 ;  /* 0x0000000500047308 */ /* 0x0002b00000001400 */
[----:B------:R-:W3:Y:S01]  /*1050*/  F2F.F64.F32 R6, R6 ;  /* 0x0000000600067310 */ /* 0x000ee20000201800 */
[----:B01----:R-:W-:Y:S05]  /*1060*/  @!P0 BRA `(.L_x_94) ;  /* 0x0000000000108947 */ /* 0x003fea0003800000 */
[----:B------:R-:W-:Y:S01]  /*1070*/  IMAD.MOV.U32 R0, RZ, RZ, R5 ;  /* 0x000000ffff007224 */ /* 0x000fe200078e0005 */
[----:B------:R-:W-:-:S07]  /*1080*/  MOV R11, 0x10a0 ;  /* 0x000010a0000b7802 */ /* 0x000fce0000000f00 */
[----:B--23-5:R-:W-:Y:S05]  /*1090*/  CALL.REL.NOINC `($__internal_9_$__cuda_sm20_sqrt_rn_f32_slowpath) ;  /* 0x0000000800147944 */ /* 0x02cfea0003c00000 */
[----:B------:R-:W-:Y:S05]  /*10a0*/  BRA `(.L_x_95) ;  /* 0x0000000000107947 */ /* 0x000fea0003800000 */
.L_x_94:
[C---:B--2---:R-:W-:Y:S01]  /*10b0*/  FMUL.FTZ R0, R4.reuse, R5 ;  /* 0x0000000504007220 */ /* 0x044fe20000410000 */
[----:B------:R-:W-:-:S03]  /*10c0*/  FMUL.FTZ R4, R4, 0.5 ;  /* 0x3f00000004047820 */ /* 0x000fc60000410000 */
[----:B------:R-:W-:-:S04]  /*10d0*/  FFMA R5, -R0, R0, R5 ;  /* 0x0000000000057223 */ /* 0x000fc80000000105 */
[----:B------:R-:W-:-:S07]  /*10e0*/  FFMA R0, R5, R4, R0 ;  /* 0x0000000405007223 */ /* 0x000fce0000000000 */
.L_x_95:
[----:B------:R-:W-:Y:S05]  /*10f0*/  BSYNC.RECONVERGENT B0 ;  /* 0x0000000000007941 */ /* 0x000fea0003800200 */
.L_x_93:
[----:B------:R-:W0:Y:S01]  /*1100*/  F2F.F64.F32 R8, R0 ;  /* 0x0000000000087310 */ /* 0x000e220000201800 */
[----:B------:R-:W-:Y:S01]  /*1110*/  UMOV UR6, 0xe2308c3a ;  /* 0xe2308c3a00067882 */ /* 0x000fe20000000000 */
[----:B------:R-:W-:Y:S01]  /*1120*/  UMOV UR7, 0x3e45798e ;  /* 0x3e45798e00077882 */ /* 0x000fe20000000000 */
[----:B------:R-:W-:Y:S01]  /*1130*/  MOV R4, 0x1 ;  /* 0x0000000100047802 */ /* 0x000fe20000000f00 */
[----:B------:R-:W-:Y:S01]  /*1140*/  BSSY.RECONVERGENT B0, `(.L_x_96) ;  /* 0x0000014000007945 */ /* 0x000fe20003800200 */
[----:B---3--:R-:W-:Y:S01]  /*1150*/  FSETP.GEU.AND P1, PT, |R7|, 6.5827683646048100446e-37, PT ;  /* 0x036000000700780b */ /* 0x008fe20003f2e200 */
[----:B0-----:R-:W-:-:S06]  /*1160*/  DADD R8, R8, UR6 ;  /* 0x0000000608087e29 */ /* 0x001fcc0008000000 */
[----:B------:R-:W0:Y:S02]  /*1170*/  MUFU.RCP64H R5, R9 ;  /* 0x0000000900057308 */ /* 0x000e240000001800 */
[----:B0-----:R-:W-:-:S08]  /*1180*/  DFMA R10, -R8, R4, 1 ;  /* 0x3ff00000080a742b */ /* 0x001fd00000000104 */
[----:B------:R-:W-:-:S08]  /*1190*/  DFMA R10, R10, R10, R10 ;  /* 0x0000000a0a0a722b */ /* 0x000fd0000000000a */
[----:B------:R-:W-:-:S08]  /*11a0*/  DFMA R10, R4, R10, R4 ;  /* 0x0000000a040a722b */ /* 0x000fd00000000004 */
[----:B------:R-:W-:-:S08]  /*11b0*/  DFMA R4, -R8, R10, 1 ;  /* 0x3ff000000804742b */ /* 0x000fd0000000010a */
[----:B------:R-:W-:-:S08]  /*11c0*/  DFMA R4, R10, R4, R10 ;  /* 0x000000040a04722b */ /* 0x000fd0000000000a */
[----:B------:R-:W-:-:S08]  /*11d0*/  DMUL R10, R6, R4 ;  /* 0x00000004060a7228 */ /* 0x000fd00000000000 */
[----:B------:R-:W-:-:S08]  /*11e0*/  DFMA R12, -R8, R10, R6 ;  /* 0x0000000a080c722b */ /* 0x000fd00000000106 */
[----:B------:R-:W-:Y:S02]  /*11f0*/  DFMA R4, R4, R12, R10 ;  /* 0x0000000c0404722b */ /* 0x000fe4000000000a */
[----:B-----5:R0:W1:Y:S08]  /*1200*/  F2F.F64.F32 R12, R2 ;  /* 0x00000002000c7310 */ /* 0x0200700000201800 */
[----:B------:R-:W-:-:S05]  /*1210*/  FFMA R0, RZ, R9, R5 ;  /* 0x00000009ff007223 */ /* 0x000fca0000000005 */
[----:B------:R-:W-:-:S13]  /*1220*/  FSETP.GT.AND P0, PT, |R0|, 1.469367938527859385e-39, PT ;  /* 0x001000000000780b */ /* 0x000fda0003f04200 */
[----:B01----:R-:W-:Y:S05]  /*1230*/  @P0 BRA P1, `(.L_x_97) ;  /* 0x0000000000100947 */ /* 0x003fea0000800000 */
[----:B------:R-:W-:-:S07]  /*1240*/  MOV R0, 0x1260 ;  /* 0x0000126000007802 */ /* 0x000fce0000000f00 */
[----:B------:R-:W-:Y:S05]  /*1250*/  CALL.REL.NOINC `($__internal_8_$__cuda_sm20_div_rn_f64_full) ;  /* 0x0000000000307944 */ /* 0x000fea0003c00000 */
[----:B------:R-:W-:Y:S01]  /*1260*/  IMAD.MOV.U32 R4, RZ, RZ, R6 ;  /* 0x000000ffff047224 */ /* 0x000fe200078e0006 */
[----:B------:R-:W-:-:S07]  /*1270*/  MOV R5, R7 ;  /* 0x0000000700057202 */ /* 0x000fce0000000f00 */
.L_x_97:
[----:B------:R-:W-:Y:S05]  /*1280*/  BSYNC.RECONVERGENT B0 ;  /* 0x0000000000007941 */ /* 0x000fea0003800200 */
.L_x_96:
[----:B------:R-:W0:Y:S02]  /*1290*/  LDCU UR6, c[0x0][0x3ac] ;  /* 0x00007580ff0677ac */ /* 0x000e240008000800 */
[----:B0-----:R-:W-:-:S04]  /*12a0*/  FMUL R3, R3, UR6 ;  /* 0x0000000603037c20 */ /* 0x001fc80008400000 */
[----:B------:R-:W-:-:S04]  /*12b0*/  FMUL R0, R2, R3 ;  /* 0x0000000302007220 */ /* 0x000fc80000400000 */
[----:B------:R-:W0:Y:S02]  /*12c0*/  F2F.F64.F32 R2, R0 ;  /* 0x0000000000027310 */ /* 0x000e240000201800 */
[----:B0-----:R-:W-:-:S08]  /*12d0*/  DADD R2, R2, R4 ;  /* 0x0000000002027229 */ /* 0x001fd00000000004 */
[----:B------:R-:W-:-:S10]  /*12e0*/  DFMA R2, R14, -R2, R12 ;  /* 0x800000020e02722b */ /* 0x000fd4000000000c */
[----:B------:R-:W0:Y:S02]  /*12f0*/  F2F.F32.F64 R3, R2 ;  /* 0x0000000200037310 */ /* 0x000e240000301000 */
[----:B0-----:R-:W-:Y:S01]  /*1300*/  STG.E desc[UR4][R16.64], R3 ;  /* 0x0000000310007986 */ /* 0x001fe2000c101904 */
[----:B------:R-:W-:Y:S05]  /*1310*/  EXIT ;  /* 0x000000000000794d */ /* 0x000fea0003800000 */
        .weak           $__internal_8_$__cuda_sm20_div_rn_f64_full
        .type           $__internal_8_$__cuda_sm20_div_rn_f64_full,@function
        .size           $__internal_8_$__cuda_sm20_div_rn_f64_full,($__internal_9_$__cuda_sm20_sqrt_rn_f32_slowpath - $__internal_8_$__cuda_sm20_div_rn_f64_full)
$__internal_8_$__cuda_sm20_div_rn_f64_full:
[C---:B------:R-:W-:Y:S01]  /*1320*/  FSETP.GEU.AND P0, PT, |R9|.reuse, 1.469367938527859385e-39, PT ;  /* 0x001000000900780b */ /* 0x040fe20003f0e200 */
[----:B------:R-:W-:Y:S01]  /*1330*/  BSSY.RECONVERGENT B1, `(.L_x_98) ;  /* 0x0000056000017945 */ /* 0x000fe20003800200 */
[----:B------:R-:W-:Y:S02]  /*1340*/  LOP3.LUT R10, R9, 0x800fffff, RZ, 0xc0, !PT ;  /* 0x800fffff090a7812 */ /* 0x000fe400078ec0ff */
[C---:B------:R-:W-:Y:S02]  /*1350*/  FSETP.GEU.AND P2, PT, |R7|.reuse, 1.469367938527859385e-39, PT ;  /* 0x001000000700780b */ /* 0x040fe40003f4e200 */
[----:B------:R-:W-:Y:S01]  /*1360*/  LOP3.LUT R11, R10, 0x3ff00000, RZ, 0xfc, !PT ;  /* 0x3ff000000a0b7812 */ /* 0x000fe200078efcff */
[----:B------:R-:W-:Y:S01]  /*1370*/  IMAD.MOV.U32 R10, RZ, RZ, R8 ;  /* 0x000000ffff0a7224 */ /* 0x000fe200078e0008 */
[----:B------:R-:W-:Y:S02]  /*1380*/  MOV R22, 0x1 ;  /* 0x0000000100167802 */ /* 0x000fe40000000f00 */
[----:B------:R-:W-:-:S02]  /*1390*/  LOP3.LUT R4, R7, 0x7ff00000, RZ, 0xc0, !PT ;  /* 0x7ff0000007047812 */ /* 0x000fc400078ec0ff */
[----:B------:R-:W-:Y:S01]  /*13a0*/  LOP3.LUT R27, R9, 0x7ff00000, RZ, 0xc0, !PT ;  /* 0x7ff00000091b7812 */ /* 0x000fe200078ec0ff */
[----:B------:R-:W-:-:S03]  /*13b0*/  @!P0 DMUL R10, R8, 8.98846567431157953865e+307 ;  /* 0x7fe00000080a8828 */ /* 0x000fc60000000000 */
[C---:B------:R-:W-:Y:S02]  /*13c0*/  ISETP.GE.U32.AND P1, PT, R4.reuse, R27, PT ;  /* 0x0000001b0400720c */ /* 0x040fe40003f26070 */
[----:B------:R-:W-:Y:S01]  /*13d0*/  @!P2 LOP3.LUT R5, R9, 0x7ff00000, RZ, 0xc0, !PT ;  /* 0x7ff000000905a812 */ /* 0x000fe200078ec0ff */
[----:B------:R-:W0:Y:S03]  /*13e0*/  MUFU.RCP64H R23, R11 ;  /* 0x0000000b00177308 */ /* 0x000e260000001800 */
[----:B------:R-:W-:Y:S01]  /*13f0*/  @!P2 ISETP.GE.U32.AND P3, PT, R4, R5, PT ;  /* 0x000000050400a20c */ /* 0x000fe20003f66070 */
[----:B------:R-:W-:Y:S01]  /*1400*/  IMAD.MOV.U32 R5, RZ, RZ, 0x1ca00000 ;  /* 0x1ca00000ff057424 */ /* 0x000fe200078e00ff */
[----:B------:R-:W-:-:S04]  /*1410*/  @!P0 LOP3.LUT R27, R11, 0x7ff00000, RZ, 0xc0, !PT ;  /* 0x7ff000000b1b8812 */ /* 0x000fc800078ec0ff */
[----:B------:R-:W-:-:S04]  /*1420*/  @!P2 SEL R21, R5, 0x63400000, !P3 ;  /* 0x634000000515a807 */ /* 0x000fc80005800000 */
[----:B------:R-:W-:Y:S01]  /*1430*/  @!P2 LOP3.LUT R24, R21, 0x80000000, R7, 0xf8, !PT ;  /* 0x800000001518a812 */ /* 0x000fe200078ef807 */
[----:B0-----:R-:W-:-:S03]  /*1440*/  DFMA R18, R22, -R10, 1 ;  /* 0x3ff000001612742b */ /* 0x001fc6000000080a */
[----:B------:R-:W-:Y:S01]  /*1450*/  @!P2 LOP3.LUT R25, R24, 0x100000, RZ, 0xfc, !PT ;  /* 0x001000001819a812 */ /* 0x000fe200078efcff */
[----:B------:R-:W-:-:S04]  /*1460*/  @!P2 IMAD.MOV.U32 R24, RZ, RZ, RZ ;  /* 0x000000ffff18a224 */ /* 0x000fc800078e00ff */
[----:B------:R-:W-:-:S08]  /*1470*/  DFMA R18, R18, R18, R18 ;  /* 0x000000121212722b */ /* 0x000fd00000000012 */
[----:B------:R-:W-:Y:S01]  /*1480*/  DFMA R22, R22, R18, R22 ;  /* 0x000000121616722b */ /* 0x000fe20000000016 */
[----:B------:R-:W-:Y:S02]  /*1490*/  SEL R19, R5, 0x63400000, !P1 ;  /* 0x6340000005137807 */ /* 0x000fe40004800000 */
[----:B------:R-:W-:Y:S02]  /*14a0*/  MOV R18, R6 ;  /* 0x0000000600127202 */ /* 0x000fe40000000f00 */
[----:B------:R-:W-:-:S03]  /*14b0*/  LOP3.LUT R19, R19, 0x800fffff, R7, 0xf8, !PT ;  /* 0x800fffff13137812 */ /* 0x000fc600078ef807 */
[----:B------:R-:W-:-:S03]  /*14c0*/  DFMA R20, R22, -R10, 1 ;  /* 0x3ff000001614742b */ /* 0x000fc6000000080a */
[----:B------:R-:W-:-:S05]  /*14d0*/  @!P2 DFMA R18, R18, 2, -R24 ;  /* 0x400000001212a82b */ /* 0x000fca0000000818 */
[----:B------:R-:W-:-:S08]  /*14e0*/  DFMA R20, R22, R20, R22 ;  /* 0x000000141614722b */ /* 0x000fd00000000016 */
[----:B------:R-:W-:-:S08]  /*14f0*/  DMUL R22, R20, R18 ;  /* 0x0000001214167228 */ /* 0x000fd00000000000 */
[----:B------:R-:W-:-:S08]  /*1500*/  DFMA R24, R22, -R10, R18 ;  /* 0x8000000a1618722b */ /* 0x000fd00000000012 */
[----:B------:R-:W-:Y:S01]  /*1510*/  DFMA R24, R20, R24, R22 ;  /* 0x000000181418722b */ /* 0x000fe20000000016 */
[----:B------:R-:W-:Y:S02]  /*1520*/  MOV R20, R4 ;  /* 0x0000000400147202 */ /* 0x000fe40000000f00 */
[----:B------:R-:W-:Y:S02]  /*1530*/  @!P2 LOP3.LUT R20, R19, 0x7ff00000, RZ, 0xc0, !PT ;  /* 0x7ff000001314a812 */ /* 0x000fe400078ec0ff */
[----:B------:R-:W-:-:S03]  /*1540*/  IADD3 R22, PT, PT, R27, -0x1, RZ ;  /* 0xffffffff1b167810 */ /* 0x000fc60007ffe0ff */
[----:B------:R-:W-:-:S05]  /*1550*/  VIADD R21, R20, 0xffffffff ;  /* 0xffffffff14157836 */ /* 0x000fca0000000000 */
[----:B------:R-:W-:-:S04]  /*1560*/  ISETP.GT.U32.AND P0, PT, R21, 0x7feffffe, PT ;  /* 0x7feffffe1500780c */ /* 0x000fc80003f04070 */
[----:B------:R-:W-:-:S13]  /*1570*/  ISETP.GT.U32.OR P0, PT, R22, 0x7feffffe, P0 ;  /* 0x7feffffe1600780c */ /* 0x000fda0000704470 */
[----:B------:R-:W-:Y:S05]  /*1580*/  @P0 BRA `(.L_x_99) ;  /* 0x00000000006c0947 */ /* 0x000fea0003800000 */
[----:B------:R-:W-:Y:S01]  /*1590*/  LOP3.LUT R7, R9, 0x7ff00000, RZ, 0xc0, !PT ;  /* 0x7ff0000009077812 */ /* 0x000fe200078ec0ff */
[----:B------:R-:W-:-:S03]  /*15a0*/  IMAD.MOV.U32 R20, RZ, RZ, RZ ;  /* 0x000000ffff147224 */ /* 0x000fc600078e00ff */
[CC--:B------:R-:W-:Y:S02]  /*15b0*/  VIADDMNMX R6, R4.reuse, -R7.reuse, 0xb9600000, !PT ;  /* 0xb960000004067446 */ /* 0x0c0fe40007800907 */
[----:B------:R-:W-:Y:S02]  /*15c0*/  ISETP.GE.U32.AND P0, PT, R4, R7, PT ;  /* 0x000000070400720c */ /* 0x000fe40003f06070 */
[----:B------:R-:W-:Y:S02]  /*15d0*/  VIMNMX R6, PT, PT, R6, 0x46a00000, PT ;  /* 0x46a0000006067848 */ /* 0x000fe40003fe0100 */
[----:B------:R-:W-:-:S05]  /*15e0*/  SEL R5, R5, 0x63400000, !P0 ;  /* 0x6340000005057807 */ /* 0x000fca0004000000 */
[----:B------:R-:W-:-:S05]  /*15f0*/  IMAD.IADD R6, R6, 0x1, -R5 ;  /* 0x0000000106067824 */ /* 0x000fca00078e0a05 */
[----:B------:R-:W-:-:S06]  /*1600*/  IADD3 R21, PT, PT, R6, 0x7fe00000, RZ ;  /* 0x7fe0000006157810 */ /* 0x000fcc0007ffe0ff */
[----:B------:R-:W-:-:S10]  /*1610*/  DMUL R4, R24, R20 ;  /* 0x0000001418047228 */ /* 0x000fd40000000000 */
[----:B------:R-:W-:-:S13]  /*1620*/  FSETP.GTU.AND P0, PT, |R5|, 1.469367938527859385e-39, PT ;  /* 0x001000000500780b */ /* 0x000fda0003f0c200 */
[----:B------:R-:W-:Y:S05]  /*1630*/  @P0 BRA `(.L_x_100) ;  /* 0x0000000000940947 */ /* 0x000fea0003800000 */
[----:B------:R-:W-:Y:S01]  /*1640*/  DFMA R10, R24, -R10, R18 ;  /* 0x8000000a180a722b */ /* 0x000fe20000000012 */
[----:B------:R-:W-:-:S09]  /*1650*/  MOV R20, RZ ;  /* 0x000000ff00147202 */ /* 0x000fd20000000f00 */
[C---:B------:R-:W-:Y:S02]  /*1660*/  FSETP.NEU.AND P0, PT, R11.reuse, RZ, PT ;  /* 0x000000ff0b00720b */ /* 0x040fe40003f0d000 */
[----:B------:R-:W-:-:S04]  /*1670*/  LOP3.LUT R7, R11, 0x80000000, R9, 0x48, !PT ;  /* 0x800000000b077812 */ /* 0x000fc800078e4809 */
[----:B------:R-:W-:-:S07]  /*1680*/  LOP3.LUT R21, R7, R21, RZ, 0xfc, !PT ;  /* 0x0000001507157212 */ /* 0x000fce00078efcff */
[----:B------:R-:W-:Y:S05]  /*1690*/  @!P0 BRA `(.L_x_100) ;  /* 0x00000000007c8947 */ /* 0x000fea0003800000 */
[----:B------:R-:W-:Y:S01]  /*16a0*/  IMAD.MOV R9, RZ, RZ, -R6 ;  /* 0x000000ffff097224 */ /* 0x000fe200078e0a06 */
[----:B------:R-:W-:Y:S01]  /*16b0*/  MOV R8, RZ ;  /* 0x000000ff00087202 */ /* 0x000fe20000000f00 */
        /* <DEDUP_REMOVED lines=8> */
.L_x_99:
[----:B------:R-:W-:-:S14]  /*1740*/  DSETP.NAN.AND P0, PT, R6, R6, PT ;  /* 0x000000060600722a */ /* 0x000fdc0003f08000 */
[----:B------:R-:W-:Y:S05]  /*1750*/  @P0 BRA `(.L_x_101) ;  /* 0x0000000000440947 */ /* 0x000fea0003800000 */
[----:B------:R-:W-:-:S14]  /*1760*/  DSETP.NAN.AND P0, PT, R8, R8, PT ;  /* 0x000000080800722a */ /* 0x000fdc0003f08000 */
[----:B------:R-:W-:Y:S05]  /*1770*/  @P0 BRA `(.L_x_102) ;  /* 0x0000000000300947 */ /* 0x000fea0003800000 */
[----:B------:R-:W-:Y:S01]  /*1780*/  ISETP.NE.AND P0, PT, R20, R27, PT ;  /* 0x0000001b1400720c */ /* 0x000fe20003f05270 */
[----:B------:R-:W-:Y:S01]  /*1790*/  IMAD.MOV.U32 R4, RZ, RZ, 0x0 ;  /* 0x00000000ff047424 */ /* 0x000fe200078e00ff */
[----:B------:R-:W-:-:S11]  /*17a0*/  MOV R5, 0xfff80000 ;  /* 0xfff8000000057802 */ /* 0x000fd60000000f00 */
[----:B------:R-:W-:Y:S05]  /*17b0*/  @!P0 BRA `(.L_x_100) ;  /* 0x0000000000348947 */ /* 0x000fea0003800000 */
[----:B------:R-:W-:Y:S02]  /*17c0*/  ISETP.NE.AND P0, PT, R20, 0x7ff00000, PT ;  /* 0x7ff000001400780c */ /* 0x000fe40003f05270 */
[----:B------:R-:W-:Y:S02]  /*17d0*/  LOP3.LUT R5, R7, 0x80000000, R9, 0x48, !PT ;  /* 0x8000000007057812 */ /* 0x000fe400078e4809 */
[----:B------:R-:W-:-:S13]  /*17e0*/  ISETP.EQ.OR P0, PT, R27, RZ, !P0 ;  /* 0x000000ff1b00720c */ /* 0x000fda0004702670 */
[----:B------:R-:W-:Y:S01]  /*17f0*/  @P0 LOP3.LUT R6, R5, 0x7ff00000, RZ, 0xfc, !PT ;  /* 0x7ff0000005060812 */ /* 0x000fe200078efcff */
[----:B------:R-:W-:Y:S01]  /*1800*/  @!P0 IMAD.MOV.U32 R4, RZ, RZ, RZ ;  /* 0x000000ffff048224 */ /* 0x000fe200078e00ff */
[----:B------:R-:W-:-:S03]  /*1810*/  @P0 MOV R4, RZ ;  /* 0x000000ff00040202 */ /* 0x000fc60000000f00 */
[----:B------:R-:W-:Y:S01]  /*1820*/  @P0 IMAD.MOV.U32 R5, RZ, RZ, R6 ;  /* 0x000000ffff050224 */ /* 0x000fe200078e0006 */
[----:B------:R-:W-:Y:S06]  /*1830*/  BRA `(.L_x_100) ;  /* 0x0000000000147947 */ /* 0x000fec0003800000 */
.L_x_102:
[----:B------:R-:W-:Y:S02]  /*1840*/  LOP3.LUT R5, R9, 0x80000, RZ, 0xfc, !PT ;  /* 0x0008000009057812 */ /* 0x000fe400078efcff */
[----:B------:R-:W-:Y:S01]  /*1850*/  MOV R4, R8 ;  /* 0x0000000800047202 */ /* 0x000fe20000000f00 */
[----:B------:R-:W-:Y:S06]  /*1860*/  BRA `(.L_x_100) ;  /* 0x0000000000087947 */ /* 0x000fec0003800000 */
.L_x_101:
[----:B------:R-:W-:Y:S01]  /*1870*/  LOP3.LUT R5, R7, 0x80000, RZ, 0xfc, !PT ;  /* 0x0008000007057812 */ /* 0x000fe200078efcff */
[----:B------:R-:W-:-:S07]  /*1880*/  IMAD.MOV.U32 R4, RZ, RZ, R6 ;  /* 0x000000ffff047224 */ /* 0x000fce00078e0006 */
.L_x_100:
[----:B------:R-:W-:Y:S05]  /*1890*/  BSYNC.RECONVERGENT B1 ;  /* 0x0000000000017941 */ /* 0x000fea0003800200 */
.L_x_98:
[----:B------:R-:W-:Y:S01]  /*18a0*/  MOV R6, R4 ;  /* 0x0000000400067202 */ /* 0x000fe20000000f00 */
[----:B------:R-:W-:Y:S01]  /*18b0*/  IMAD.MOV.U32 R7, RZ, RZ, R5 ;  /* 0x000000ffff077224 */ /* 0x000fe200078e0005 */
[----:B------:R-:W-:Y:S01]  /*18c0*/  MOV R4, R0 ;  /* 0x0000000000047202 */ /* 0x000fe20000000f00 */
[----:B------:R-:W-:-:S04]  /*18d0*/  IMAD.MOV.U32 R5, RZ, RZ, 0x0 ;  /* 0x00000000ff057424 */ /* 0x000fc800078e00ff */
[----:B------:R-:W-:Y:S05]  /*18e0*/  RET.REL.NODEC R4 `(adamw) ;  /* 0xffffffe404c47950 */ /* 0x000fea0003c3ffff */
        .weak           $__internal_9_$__cuda_sm20_sqrt_rn_f32_slowpath
        .type           $__internal_9_$__cuda_sm20_sqrt_rn_f32_slowpath,@function
        .size           $__internal_9_$__cuda_sm20_sqrt_rn_f32_slowpath,($__internal_10_$__cuda_sm3x_div_rn_noftz_f32_slowpath - $__internal_9_$__cuda_sm20_sqrt_rn_f32_slowpath)
$__internal_9_$__cuda_sm20_sqrt_rn_f32_slowpath:
[----:B------:R-:W-:-:S13]  /*18f0*/  LOP3.LUT P0, RZ, R0, 0x7fffffff, RZ, 0xc0, !PT ;  /* 0x7fffffff00ff7812 */ /* 0x000fda000780c0ff */
[----:B------:R-:W-:Y:S01]  /*1900*/  @!P0 MOV R4, R0 ;  /* 0x0000000000048202 */ /* 0x000fe20000000f00 */
[----:B------:R-:W-:Y:S06]  /*1910*/  @!P0 BRA `(.L_x_103) ;  /* 0x0000000000408947 */ /* 0x000fec0003800000 */
[----:B------:R-:W-:-:S13]  /*1920*/  FSETP.GEU.FTZ.AND P0, PT, R0, RZ, PT ;  /* 0x000000ff0000720b */ /* 0x000fda0003f1e000 */
[----:B------:R-:W-:Y:S01]  /*1930*/  @!P0 IMAD.MOV.U32 R4, RZ, RZ, 0x7fffffff ;  /* 0x7fffffffff048424 */ /* 0x000fe200078e00ff */
        /* <DEDUP_REMOVED lines=9> */
[----:B------:R-:W-:Y:S02]  /*19d0*/  @!P0 MOV R4, R0 ;  /* 0x0000000000048202 */ /* 0x000fe40000000f00 */
[----:B------:R-:W-:-:S04]  /*19e0*/  @P0 FADD.FTZ R9, -R8, -RZ ;  /* 0x800000ff08090221 */ /* 0x000fc80000010100 */
[----:B------:R-:W-:-:S04]  /*19f0*/  @P0 FFMA R9, R8, R9, R5 ;  /* 0x0000000908090223 */ /* 0x000fc80000000005 */
[----:B------:R-:W-:-:S04]  /*1a00*/  @P0 FFMA R9, R9, R10, R8 ;  /* 0x0000000a09090223 */ /* 0x000fc80000000008 */
[----:B------:R-:W-:-:S07]  /*1a10*/  @P0 FMUL.FTZ R4, R9, 2.3283064365386962891e-10 ;  /* 0x2f80000009040820 */ /* 0x000fce0000410000 */
.L_x_103:
[----:B------:R-:W-:Y:S01]  /*1a20*/  IMAD.MOV.U32 R0, RZ, RZ, R4 ;  /* 0x000000ffff007224 */ /* 0x000fe200078e0004 */
[----:B------:R-:W-:Y:S01]  /*1a30*/  MOV R4, R11 ;  /* 0x0000000b00047202 */ /* 0x000fe20000000f00 */
[----:B------:R-:W-:-:S04]  /*1a40*/  IMAD.MOV.U32 R5, RZ, RZ, 0x0 ;  /* 0x00000000ff057424 */ /* 0x000fc800078e00ff */
[----:B------:R-:W-:Y:S05]  /*1a50*/  RET.REL.NODEC R4 `(adamw) ;  /* 0xffffffe404687950 */ /* 0x000fea0003c3ffff */
        .weak           $__internal_10_$__cuda_sm3x_div_rn_noftz_f32_slowpath
        .type           $__internal_10_$__cuda_sm3x_div_rn_noftz_f32_slowpath,@function
        .size           $__internal_10_$__cuda_sm3x_div_rn_noftz_f32_slowpath,(.L_x_158 - $__internal_10_$__cuda_sm3x_div_rn_noftz_f32_slowpath)
$__internal_10_$__cuda_sm3x_div_rn_noftz_f32_slowpath:
[----:B------:R-:W-:Y:S01]  /*1a60*/  SHF.R.U32.HI R9, RZ, 0x17, R3 ;  /* 0x00000017ff097819 */ /* 0x000fe20000011603 */
[----:B------:R-:W-:Y:S01]  /*1a70*/  BSSY.RECONVERGENT B1, `(.L_x_104) ;  /* 0x0000063000017945 */ /* 0x000fe20003800200 */
[----:B------:R-:W-:Y:S02]  /*1a80*/  SHF.R.U32.HI R11, RZ, 0x17, R4 ;  /* 0x00000017ff0b7819 */ /* 0x000fe40000011604 */
[----:B------:R-:W-:Y:S02]  /*1a90*/  LOP3.LUT R9, R9, 0xff, RZ, 0xc0, !PT ;  /* 0x000000ff09097812 */ /* 0x000fe400078ec0ff */
[----:B------:R-:W-:Y:S02]  /*1aa0*/  LOP3.LUT R14, R11, 0xff, RZ, 0xc0, !PT ;  /* 0x000000ff0b0e7812 */ /* 0x000fe400078ec0ff */
[----:B------:R-:W-:Y:S02]  /*1ab0*/  IADD3 R15, PT, PT, R9, -0x1, RZ ;  /* 0xffffffff090f7810 */ /* 0x000fe40007ffe0ff */
[----:B------:R-:W-:Y:S01]  /*1ac0*/  MOV R13, R3 ;  /* 0x00000003000d7202 */ /* 0x000fe20000000f00 */
[----:B------:R-:W-:Y:S01]  /*1ad0*/  VIADD R12, R14, 0xffffffff ;  /* 0xffffffff0e0c7836 */ /* 0x000fe20000000000 */
        /* <DEDUP_REMOVED lines=27> */
.L_x_105:
        /* <DEDUP_REMOVED lines=51> */
.L_x_112:
[----:B------:R-:W-:-:S04]  /*1fc0*/  LOP3.LUT R4, R4, 0x80000000, RZ, 0xc0, !PT ;  /* 0x8000000004047812 */ /* 0x000fc800078ec0ff */
[----:B------:R-:W-:Y:S01]  /*1fd0*/  LOP3.LUT R4, R4, 0x7f800000, RZ, 0xfc, !PT ;  /* 0x7f80000004047812 */ /* 0x000fe200078efcff */
[----:B------:R-:W-:Y:S06]  /*1fe0*/  BRA `(.L_x_113) ;  /* 0x0000000000047947 */ /* 0x000fec0003800000 */
.L_x_111:
[----:B------:R-:W-:-:S07]  /*1ff0*/  IMAD R4, R14, 0x800000, R4 ;  /* 0x008000000e047824 */ /* 0x000fce00078e0204 */
.L_x_113:
[----:B------:R-:W-:Y:S05]  /*2000*/  BSYNC.RECONVERGENT B2 ;  /* 0x0000000000027941 */ /* 0x000fea0003800200 */
.L_x_110:
[----:B------:R-:W-:Y:S05]  /*2010*/  BRA `(.L_x_114) ;  /* 0x0000000000207947 */ /* 0x000fea0003800000 */
.L_x_109:
[----:B------:R-:W-:-:S04]  /*2020*/  LOP3.LUT R4, R13, 0x80000000, R4, 0x48, !PT ;  /* 0x800000000d047812 */ /* 0x000fc800078e4804 */
[----:B------:R-:W-:Y:S01]  /*2030*/  LOP3.LUT R4, R4, 0x7f800000, RZ, 0xfc, !PT ;  /* 0x7f80000004047812 */ /* 0x000fe200078efcff */
[----:B------:R-:W-:Y:S06]  /*2040*/  BRA `(.L_x_114) ;  /* 0x0000000000147947 */ /* 0x000fec0003800000 */
.L_x_108:
[----:B------:R-:W-:Y:S01]  /*2050*/  LOP3.LUT R4, R13, 0x80000000, R4, 0x48, !PT ;  /* 0x800000000d047812 */ /* 0x000fe200078e4804 */
[----:B------:R-:W-:Y:S06]  /*2060*/  BRA `(.L_x_114) ;  /* 0x00000000000c7947 */ /* 0x000fec0003800000 */
.L_x_107:
[----:B------:R-:W0:Y:S01]  /*2070*/  MUFU.RSQ R4, -QNAN ;  /* 0xffc0000000047908 */ /* 0x000e220000001400 */
[----:B------:R-:W-:Y:S05]  /*2080*/  BRA `(.L_x_114) ;  /* 0x0000000000047947 */ /* 0x000fea0003800000 */
.L_x_106:
[----:B------:R-:W-:-:S07]  /*2090*/  FADD.FTZ R4, R4, R3 ;  /* 0x0000000304047221 */ /* 0x000fce0000010000 */
.L_x_114:
[----:B------:R-:W-:Y:S05]  /*20a0*/  BSYNC.RECONVERGENT B1 ;  /* 0x0000000000017941 */ /* 0x000fea0003800200 */
.L_x_104:
[----:B------:R-:W-:-:S04]  /*20b0*/  HFMA2 R11, -RZ, RZ, 0, 0 ;  /* 0x00000000ff0b7431 */ /* 0x000fc800000001ff */
[----:B0-----:R-:W-:Y:S05]  /*20c0*/  RET.REL.NODEC R10 `(adamw) ;  /* 0xffffffdc0acc7950 */ /* 0x001fea0003c3ffff */
.L_x_115:
        /* <DEDUP_REMOVED lines=11> */
.L_x_158:


//--------------------- .text.adam                --------------------------
	.section	.text.adam,"ax",@progbits
	.align	128
        .global         adam
        .type           adam,@function
        .size           adam,(.L_x_161 - adam)
        .other          adam,@"STO_CUDA_ENTRY STV_DEFAULT"
adam:
.text.adam:
        /* <DEDUP_REMOVED lines=19> */
[----:B------:R-:W2:Y:S01]  /*0130*/  LDG.E R2, desc[UR4][R2.64] ;  /* 0x0000000402027981 */ /* 0x000ea2000c1e1900 */
[----:B---3--:R-:W-:Y:S01]  /*0140*/  FADD R0, -R4, 1 ;  /* 0x3f80000004007421 */ /* 0x008fe20000000100 */
[----:B0-----:R-:W-:-:S04]  /*0150*/  IMAD.WIDE R10, R6, 0x4, R10 ;  /* 0x00000004060a7825 */ /* 0x001fc800078e020a */
[----:B----4-:R-:W-:-:S04]  /*0160*/  FMUL R7, R7, R4 ;  /* 0x0000000407077220 */ /* 0x010fc80000400000 */
[----:B--2---:R-:W-:-:S05]  /*0170*/  FFMA R7, R2, R0, R7 ;  /* 0x0000000002077223 */ /* 0x004fca0000000007 */
[----:B------:R0:W-:Y:S04]  /*0180*/  STG.E desc[UR4][R8.64], R7 ;  /* 0x0000000708007986 */ /* 0x0001e8000c101904 */
[----:B------:R-:W2:Y:S01]  /*0190*/  LDG.E R0, desc[UR4][R10.64] ;  /* 0x000000040a007981 */ /* 0x000ea2000c1e1900 */
[C---:B------:R-:W-:Y:S01]  /*01a0*/  FMUL R3, |R4|.reuse, 16777216 ;  /* 0x4b80000004037820 */ /* 0x040fe20000400200 */
[----:B------:R-:W-:Y:S01]  /*01b0*/  FADD R13, -R5, 1 ;  /* 0x3f800000050d7421 */ /* 0x000fe20000000100 */
[----:B------:R-:W-:-:S03]  /*01c0*/  FSETP.GEU.AND P0, PT, |R4|, 1.175494350822287508e-38, PT ;  /* 0x008000000400780b */ /* 0x000fc60003f0e200 */
[----:B------:R-:W-:Y:S01]  /*01d0*/  FMUL R13, R2, R13 ;  /* 0x0000000d020d7220 */ /* 0x000fe20000400000 */
[----:B------:R-:W-:Y:S01]  /*01e0*/  FSEL R3, R3, |R4|, !P0 ;  /* 0x4000000403037208 */ /* 0x000fe20004000000 */
[----:B--2---:R-:W-:-:S04]  /*01f0*/  FMUL R5, R0, R5 ;  /* 0x0000000500057220 */ /* 0x004fc80000400000 */
[----:B------:R-:W-:Y:S01]  /*0200*/  FFMA R0, R2, R13, R5 ;  /* 0x0000000d02007223 */ /* 0x000fe20000000005 */
[----:B------:R-:W-:Y:S01]  /*0210*/  VIADD R5, R3, 0xc0cafb0d ;  /* 0xc0cafb0d03057836 */ /* 0x000fe20000000000 */
[----:B------:R-:W1:Y:S04]  /*0220*/  LDC R13, c[0x0][0x3b4] ;  /* 0x0000ed00ff0d7b82 */ /* 0x000e680000000800 */
[----:B------:R-:W-:-:S05]  /*0230*/  LOP3.LUT R12, R5, 0xff800000, RZ, 0xc0, !PT ;  /* 0xff800000050c7812 */ /* 0x000fca00078ec0ff */
[----:B------:R-:W-:-:S04]  /*0240*/  IMAD.IADD R3, R3, 0x1, -R12 ;  /* 0x0000000103037824 */ /* 0x000fc800078e0a0c */
[----:B0-----:R-:W-:-:S06]  /*0250*/  FADD R7, R3, 1 ;  /* 0x3f80000003077421 */ /* 0x001fcc0000000000 */
        /* <DEDUP_REMOVED lines=75> */
.L_x_117:
[----:B------:R-:W-:Y:S02]  /*0710*/  FSETP.NEU.AND P1, PT, |R5|, +INF , PT ;  /* 0x7f8000000500780b */ /* 0x000fe40003f2d200 */
[----:B------:R-:W-:-:S13]  /*0720*/  FSETP.EQ.AND P2, PT, R4, -1, PT ;  /* 0xbf8000000400780b */ /* 0x000fda0003f42000 */
[----:B------:R-:W-:Y:S05]  /*0730*/  @!P1 BRA P2, `(.L_x_116) ;  /* 0x0000000000109947 */ /* 0x000fea0001000000 */
[----:B------:R-:W-:Y:S01]  /*0740*/  FSETP.GEU.AND P1, PT, R4, RZ, PT ;  /* 0x000000ff0400720b */ /* 0x000fe20003f2e000 */
[----:B------:R-:W-:-:S12]  /*0750*/  IMAD.MOV.U32 R3, RZ, RZ, R9 ;  /* 0x000000ffff037224 */ /* 0x000fd800078e0009 */
[----:B------:R-:W-:-:S04]  /*0760*/  @!P1 FSETP.NEU.AND P2, PT, |R7|, 1, PT ;  /* 0x3f8000000700980b */ /* 0x000fc80003f4d200 */
[----:B------:R-:W-:-:S09]  /*0770*/  @!P1 FSEL R3, R9, -R9, P2 ;  /* 0x8000000909039208 */ /* 0x000fd20001000000 */
.L_x_116:
        /* <DEDUP_REMOVED lines=13> */
[----:B------:R-:W-:Y:S05]  /*0850*/  CALL.REL.NOINC `($__internal_13_$__cuda_sm3x_div_rn_noftz_f32_slowpath) ;  /* 0x0000001000607944 */ /* 0x000fea0003c00000 */
[----:B------:R-:W-:-:S07]  /*0860*/  IMAD.MOV.U32 R8, RZ, RZ, R2 ;  /* 0x000000ffff087224 */ /* 0x000fce00078e0002 */
.L_x_119:
[----:B------:R-:W-:Y:S05]  /*0870*/  BSYNC.RECONVERGENT B0 ;  /* 0x0000000000007941 */ /* 0x000fea0003800200 */
.L_x_118:
        /* <DEDUP_REMOVED lines=75> */
.L_x_121:
[----:B------:R-:W-:Y:S02]  /*0d30*/  FSETP.NEU.AND P0, PT, |R5|, +INF , PT ;  /* 0x7f8000000500780b */ /* 0x000fe40003f0d200 */
[----:B------:R-:W-:-:S13]  /*0d40*/  FSETP.EQ.AND P1, PT, R2, -1, PT ;  /* 0xbf8000000200780b */ /* 0x000fda0003f22000 */
[----:B------:R-:W-:Y:S05]  /*0d50*/  @!P0 BRA P1, `(.L_x_120) ;  /* 0x0000000000108947 */ /* 0x000fea0000800000 */
[----:B------:R-:W-:Y:S01]  /*0d60*/  FSETP.GEU.AND P0, PT, R2, RZ, PT ;  /* 0x000000ff0200720b */ /* 0x000fe20003f0e000 */
[----:B------:R-:W-:-:S12]  /*0d70*/  IMAD.MOV.U32 R4, RZ, RZ, R9 ;  /* 0x000000ffff047224 */ /* 0x000fd800078e0009 */
[----:B------:R-:W-:-:S04]  /*0d80*/  @!P0 FSETP.NEU.AND P1, PT, |R7|, 1, PT ;  /* 0x3f8000000700880b */ /* 0x000fc80003f2d200 */
[----:B------:R-:W-:-:S09]  /*0d90*/  @!P0 FSEL R4, R9, -R9, P1 ;  /* 0x8000000909048208 */ /* 0x000fd20000800000 */
.L_x_120:
        /* <DEDUP_REMOVED lines=13> */
[----:B------:R-:W-:Y:S05]  /*0e70*/  CALL.REL.NOINC `($__internal_13_$__cuda_sm3x_div_rn_noftz_f32_slowpath) ;  /* 0x0000000800d87944 */ /* 0x000fea0003c00000 */
[----:B------:R-:W-:-:S07]  /*0e80*/  MOV R9, R2 ;  /* 0x0000000200097202 */ /* 0x000fce0000000f00 */
.L_x_123:
[----:B------:R-:W-:Y:S05]  /*0e90*/  BSYNC.RECONVERGENT B0 ;  /* 0x0000000000007941 */ /* 0x000fea0003800200 */
.L_x_122:
        /* <DEDUP_REMOVED lines=19> */
[----:B0-----:R-:W-:Y:S05]  /*0fd0*/  CALL.REL.NOINC `($__internal_13_$__cuda_sm3x_div_rn_noftz_f32_slowpath) ;  /* 0x0000000800807944 */ /* 0x001fea0003c00000 */
[----:B------:R-:W-:-:S07]  /*0fe0*/  IMAD.MOV.U32 R11, RZ, RZ, R2 ;  /* 0x000000ffff0b7224 */ /* 0x000fce00078e0002 */
.L_x_124:
        /* <DEDUP_REMOVED lines=9> */
[----:B0-23--:R-:W-:Y:S05]  /*1080*/  CALL.REL.NOINC `($__internal_12_$__cuda_sm20_sqrt_rn_f32_slowpath) ;  /* 0x0000000400f87944 */ /* 0x00dfea0003c00000 */
[----:B------:R-:W-:Y:S05]  /*1090*/  BRA `(.L_x_127) ;  /* 0x0000000000107947 */ /* 0x000fea0003800000 */
.L_x_126:
[C---:B--2---:R-:W-:Y:S01]  /*10a0*/  FMUL.FTZ R0, R2.reuse, R9 ;  /* 0x0000000902007220 */ /* 0x044fe20000410000 */
[----:B------:R-:W-:-:S03]  /*10b0*/  FMUL.FTZ R2, R2, 0.5 ;  /* 0x3f00000002027820 */ /* 0x000fc60000410000 */
[----:B------:R-:W-:-:S04]  /*10c0*/  FFMA R9, -R0, R0, R9 ;  /* 0x0000000000097223 */ /* 0x000fc80000000109 */
[----:B------:R-:W-:-:S07]  /*10d0*/  FFMA R0, R9, R2, R0 ;  /* 0x0000000209007223 */ /* 0x000fce0000000000 */
.L_x_127:
[----:B------:R-:W-:Y:S05]  /*10e0*/  BSYNC.RECONVERGENT B0 ;  /* 0x0000000000007941 */ /* 0x000fea0003800200 */
.L_x_125:
        /* <DEDUP_REMOVED lines=20> */
[----:B0-----:R-:W-:Y:S05]  /*1230*/  CALL.REL.NOINC `($__internal_11_$__cuda_sm20_div_rn_f64_full) ;  /* 0x00000000001c7944 */ /* 0x001fea0003c00000 */
[----:B------:R-:W-:Y:S01]  /*1240*/  IMAD.MOV.U32 R2, RZ, RZ, R14 ;  /* 0x000000ffff027224 */ /* 0x000fe200078e000e */
[----:B------:R-:W-:-:S07]  /*1250*/  MOV R3, R15 ;  /* 0x0000000f00037202 */ /* 0x000fce0000000f00 */
.L_x_129:
[----:B------:R-:W-:Y:S05]  /*1260*/  BSYNC.RECONVERGENT B0 ;  /* 0x0000000000007941 */ /* 0x000fea0003800200 */
.L_x_128:
[----:B0-----:R-:W-:-:S10]  /*1270*/  DADD R4, R4, -R2 ;  /* 0x0000000004047229 */ /* 0x001fd40000000802 */
[----:B------:R-:W0:Y:S02]  /*1280*/  F2F.F32.F64 R5, R4 ;  /* 0x0000000400057310 */ /* 0x000e240000301000 */
[----:B0-----:R-:W-:Y:S01]  /*1290*/  STG.E desc[UR4][R6.64], R5 ;  /* 0x0000000506007986 */ /* 0x001fe2000c101904 */
[----:B------:R-:W-:Y:S05]  /*12a0*/  EXIT ;  /* 0x000000000000794d */ /* 0x000fea0003800000 */
        .weak           $__internal_11_$__cuda_sm20_div_rn_f64_full
        .type           $__internal_11_$__cuda_sm20_div_rn_f64_full,@function
        .size           $__internal_11_$__cuda_sm20_div_rn_f64_full,($__internal_12_$__cuda_sm20_sqrt_rn_f32_slowpath - $__internal_11_$__cuda_sm20_div_rn_f64_full)
$__internal_11_$__cuda_sm20_div_rn_f64_full:
        /* <DEDUP_REMOVED lines=67> */
.L_x_131:
        /* <DEDUP_REMOVED lines=16> */
.L_x_134:
[----:B------:R-:W-:Y:S01]  /*17e0*/  LOP3.LUT R15, R9, 0x80000, RZ, 0xfc, !PT ;  /* 0x00080000090f7812 */ /* 0x000fe200078efcff */
[----:B------:R-:W-:Y:S01]  /*17f0*/  IMAD.MOV.U32 R14, RZ, RZ, R8 ;  /* 0x000000ffff0e7224 */ /* 0x000fe200078e0008 */
[----:B------:R-:W-:Y:S06]  /*1800*/  BRA `(.L_x_132) ;  /* 0x0000000000087947 */ /* 0x000fec0003800000 */
.L_x_133:
[----:B------:R-:W-:Y:S02]  /*1810*/  LOP3.LUT R15, R11, 0x80000, RZ, 0xfc, !PT ;  /* 0x000800000b0f7812 */ /* 0x000fe400078efcff */
[----:B------:R-:W-:-:S07]  /*1820*/  MOV R14, R10 ;  /* 0x0000000a000e7202 */ /* 0x000fce0000000f00 */
.L_x_132:
[----:B------:R-:W-:Y:S05]  /*1830*/  BSYNC.RECONVERGENT B1 ;  /* 0x0000000000017941 */ /* 0x000fea0003800200 */
.L_x_130:
[----:B------:R-:W-:Y:S02]  /*1840*/  HFMA2 R3, -RZ, RZ, 0, 0 ;  /* 0x00000000ff037431 */ /* 0x000fe400000001ff */
[----:B------:R-:W-:-:S04]  /*1850*/  IMAD.MOV.U32 R2, RZ, RZ, R0 ;  /* 0x000000ffff027224 */ /* 0x000fc800078e0000 */
[----:B------:R-:W-:Y:S05]  /*1860*/  RET.REL.NODEC R2 `(adam) ;  /* 0xffffffe402e47950 */ /* 0x000fea0003c3ffff */
        .weak           $__internal_12_$__cuda_sm20_sqrt_rn_f32_slowpath
        .type           $__internal_12_$__cuda_sm20_sqrt_rn_f32_slowpath,@function
        .size           $__internal_12_$__cuda_sm20_sqrt_rn_f32_slowpath,($__internal_13_$__cuda_sm3x_div_rn_noftz_f32_slowpath - $__internal_12_$__cuda_sm20_sqrt_rn_f32_slowpath)
$__internal_12_$__cuda_sm20_sqrt_rn_f32_slowpath:
        /* <DEDUP_REMOVED lines=19> */
.L_x_135:
[----:B------:R-:W-:Y:S01]  /*19a0*/  HFMA2 R3, -RZ, RZ, 0, 0 ;  /* 0x00000000ff037431 */ /* 0x000fe200000001ff */
[----:B------:R-:W-:Y:S01]  /*19b0*/  MOV R0, R2 ;  /* 0x0000000200007202 */ /* 0x000fe20000000f00 */
[----:B------:R-:W-:-:S04]  /*19c0*/  IMAD.MOV.U32 R2, RZ, RZ, R13 ;  /* 0x000000ffff027224 */ /* 0x000fc800078e000d */
[----:B------:R-:W-:Y:S05]  /*19d0*/  RET.REL.NODEC R2 `(adam) ;  /* 0xffffffe402887950 */ /* 0x000fea0003c3ffff */
        .weak           $__internal_13_$__cuda_sm3x_div_rn_noftz_f32_slowpath
        .type           $__internal_13_$__cuda_sm3x_div_rn_noftz_f32_slowpath,@function
        .size           $__internal_13_$__cuda_sm3x_div_rn_noftz_f32_slowpath,(.L_x_161 - $__internal_13_$__cuda_sm3x_div_rn_noftz_f32_slowpath)
$__internal_13_$__cuda_sm3x_div_rn_noftz_f32_slowpath:
        /* <DEDUP_REMOVED lines=34> */
.L_x_137:
        /* <DEDUP_REMOVED lines=51> */
.L_x_144:
[----:B------:R-:W-:-:S04]  /*1f30*/  LOP3.LUT R2, R2, 0x80000000, RZ, 0xc0, !PT ;  /* 0x8000000002027812 */ /* 0x000fc800078ec0ff */
[----:B------:R-:W-:Y:S01]  /*1f40*/  LOP3.LUT R2, R2, 0x7f800000, RZ, 0xfc, !PT ;  /* 0x7f80000002027812 */ /* 0x000fe200078efcff */
[----:B------:R-:W-:Y:S06]  /*1f50*/  BRA `(.L_x_145) ;  /* 0x0000000000047947 */ /* 0x000fec0003800000 */
.L_x_143:
[----:B------:R-:W-:-:S07]  /*1f60*/  IMAD R2, R13, 0x800000, R2 ;  /* 0x008000000d027824 */ /* 0x000fce00078e0202 */
.L_x_145:
[----:B------:R-:W-:Y:S05]  /*1f70*/  BSYNC.RECONVERGENT B2 ;  /* 0x0000000000027941 */ /* 0x000fea0003800200 */
.L_x_142:
[----:B------:R-:W-:Y:S05]  /*1f80*/  BRA `(.L_x_146) ;  /* 0x0000000000207947 */ /* 0x000fea0003800000 */
.L_x_141:
[----:B------:R-:W-:-:S04]  /*1f90*/  LOP3.LUT R2, R3, 0x80000000, R2, 0x48, !PT ;  /* 0x8000000003027812 */ /* 0x000fc800078e4802 */
[----:B------:R-:W-:Y:S01]  /*1fa0*/  LOP3.LUT R2, R2, 0x7f800000, RZ, 0xfc, !PT ;  /* 0x7f80000002027812 */ /* 0x000fe200078efcff */
[----:B------:R-:W-:Y:S06]  /*1fb0*/  BRA `(.L_x_146) ;  /* 0x0000000000147947 */ /* 0x000fec0003800000 */
.L_x_140:
[----:B------:R-:W-:Y:S01]  /*1fc0*/  LOP3.LUT R2, R3, 0x80000000, R2, 0x48, !PT ;  /* 0x8000000003027812 */ /* 0x000fe200078e4802 */
[----:B------:R-:W-:Y:S06]  /*1fd0*/  BRA `(.L_x_146) ;  /* 0x00000000000c7947 */ /* 0x000fec0003800000 */
.L_x_139:
[----:B------:R-:W0:Y:S01]  /*1fe0*/  MUFU.RSQ R2, -QNAN ;  /* 0xffc0000000027908 */ /* 0x000e220000001400 */
[----:B------:R-:W-:Y:S05]  /*1ff0*/  BRA `(.L_x_146) ;  /* 0x0000000000047947 */ /* 0x000fea0003800000 */
.L_x_138:
[----:B------:R-:W-:-:S07]  /*2000*/  FADD.FTZ R2, R2, R3 ;  /* 0x0000000302027221 */ /* 0x000fce0000010000 */
.L_x_146:
[----:B------:R-:W-:Y:S05]  /*2010*/  BSYNC.RECONVERGENT B1 ;  /* 0x0000000000017941 */ /* 0x000fea0003800200 */
.L_x_136:
[----:B------:R-:W-:-:S04]  /*2020*/  HFMA2 R11, -RZ, RZ, 0, 0 ;  /* 0x00000000ff0b7431 */ /* 0x000fc800000001ff */
[----:B0-----:R-:W-:Y:S05]  /*2030*/  RET.REL.NODEC R10 `(adam) ;  /* 0xffffffdc0af07950 */ /* 0x001fea0003c3ffff */
.L_x_147:
        /* <DEDUP_REMOVED lines=12> */
.L_x_161:


//--------------------- .nv.shared.reserved.0     --------------------------
	.section	.nv.shared.reserved.0,"aw",@nobits
	.weak		__nv_reservedSMEM_offset_0_alias
	.size		__nv_reservedSMEM_offset_0_alias, 0, 64
	.other		__nv_reservedSMEM_offset_0_alias,@"STO_CUDA_RESERVED_SHARED STV_DEFAULT"
__nv_reservedSMEM_offset_0_alias:
	.zero		0
	.zero		64


//--------------------- .nv.constant0.sgd_bn      --------------------------
	.section	.nv.constant0.sgd_bn,"a",@progbits
	.sectionflags	@""
	.align	4
.nv.constant0.sgd_bn:
	.zero		940


//--------------------- .nv.constant0.sgd         --------------------------
	.section	.nv.constant0.sgd,"a",@progbits
	.sectionflags	@""
	.align	4
.nv.constant0.sgd:
	.zero		940


//--------------------- .nv.constant0.adamw_bn    --------------------------
	.section	.nv.constant0.adamw_bn,"a",@progbits
	.sectionflags	@""
	.align	4
.nv.constant0.adamw_bn:
	.zero		956


//--------------------- .nv.constant0.adam_bn     --------------------------
	.section	.nv.constant0.adam_bn,"a",@progbits
	.sectionflags	@""
	.align	4
.nv.constant0.adam_bn:
	.zero		952


//--------------------- .nv.constant0.adamw       --------------------------
	.section	.nv.constant0.adamw,"a",@progbits
	.sectionflags	@""
	.align	4
.nv.constant0.adamw:
	.zero		956


//--------------------- .nv.constant0.adam        --------------------------
	.section	.nv.constant0.adam,"a",@progbits
	.sectionflags	@""
	.align	4
.nv.constant0.adam:
	.zero		952


//--------------------- SYMBOLS --------------------------

	.type		.nv.reservedSmem.offset0,@object
	.size		.nv.reservedSmem.offset0,0x4
